//
// Generated by NVIDIA NVVM Compiler
//
// Compiler Build ID: CL-36424714
// Cuda compilation tools, release 13.0, V13.0.88
// Based on NVVM 20.0.0
//

.version 9.0
.target sm_100
.address_size 64

.func  (.param .align 16 .b8 func_retval0[16]) __internal_trig_reduction_slowpathd
(
	.param .b64 __internal_trig_reduction_slowpathd_param_0
)
;
// shared has been demoted
.global .align 8 .b8 __cudart_i2opi_d[144] = {8, 93, 141, 31, 177, 95, 251, 107, 234, 146, 82, 138, 247, 57, 7, 61, 123, 241, 229, 235, 199, 186, 39, 117, 45, 234, 95, 158, 102, 63, 70, 79, 183, 9, 203, 39, 207, 126, 54, 109, 31, 109, 10, 90, 139, 17, 47, 239, 15, 152, 5, 222, 255, 151, 248, 31, 59, 40, 249, 189, 139, 95, 132, 156, 244, 57, 83, 131, 57, 214, 145, 57, 65, 126, 95, 180, 38, 112, 156, 233, 132, 68, 187, 46, 245, 53, 130, 232, 62, 167, 41, 177, 28, 235, 29, 254, 28, 146, 209, 9, 234, 46, 73, 6, 224, 210, 77, 66, 58, 110, 36, 183, 97, 197, 187, 222, 171, 99, 81, 254, 65, 144, 67, 60, 153, 149, 98, 219, 192, 221, 52, 245, 209, 87, 39, 252, 41, 21, 68, 78, 110, 131, 249, 162};
.global .align 16 .b8 __cudart_sin_cos_coeffs[128] = {70, 210, 176, 44, 241, 229, 90, 190, 146, 227, 172, 105, 227, 29, 199, 62, 161, 98, 219, 25, 160, 1, 42, 191, 24, 8, 17, 17, 17, 17, 129, 63, 84, 85, 85, 85, 85, 85, 197, 191, 0, 0, 0, 0, 0, 0, 0, 0, 0, 0, 0, 0, 0, 0, 0, 0, 100, 129, 253, 32, 131, 255, 168, 189, 40, 133, 239, 193, 167, 238, 33, 62, 217, 230, 6, 142, 79, 126, 146, 190, 233, 188, 221, 25, 160, 1, 250, 62, 71, 93, 193, 22, 108, 193, 86, 191, 81, 85, 85, 85, 85, 85, 165, 63, 0, 0, 0, 0, 0, 0, 224, 191, 0, 0, 0, 0, 0, 0, 240, 63};

.entry _Z6sumOfFPlS_(
	.param .u64 .ptr .align 1 _Z6sumOfFPlS__param_0,
	.param .u64 .ptr .align 1 _Z6sumOfFPlS__param_1
)
{
	.reg .pred 	%p<38>;
	.reg .b32 	%r<81>;
	.reg .b64 	%rd<120>;
	.reg .b64 	%fd<225>;
	// demoted variable
	.shared .align 8 .b8 shared[1024];
	mov.u32 	%r1, %tid.x;
	mov.u32 	%r2, %ctaid.x;
	shl.b32 	%r28, %r1, 3;
	mov.u32 	%r29, shared;
	add.s32 	%r3, %r29, %r28;
	mov.b64 	%rd32, 0;
	st.shared.u64 	[%r3], %rd32;
	shl.b32 	%r30, %r2, 7;
	add.s32 	%r73, %r30, %r1;
	setp.gt.u32 	%p1, %r73, 32767;
	@%p1 bra 	$L__BB0_26;
	mov.b64 	%rd109, 0;
$L__BB0_2:
	mov.u32 	%r5, %r73;
	ld.param.u64 	%rd107, [_Z6sumOfFPlS__param_0];
	cvta.to.global.u64 	%rd35, %rd107;
	mul.wide.u32 	%rd36, %r5, 8;
	add.s64 	%rd37, %rd35, %rd36;
	ld.global.u64 	%rd2, [%rd37];
	shl.b64 	%rd38, %rd2, 1;
	setp.gt.s64 	%p2, %rd2, %rd38;
	mov.b64 	%rd119, 0;
	@%p2 bra 	$L__BB0_25;
	add.s64 	%rd3, %rd2, 1;
	setp.lt.u64 	%p3, %rd2, 3;
	mov.b64 	%rd119, 0;
	mov.u64 	%rd117, %rd2;
	@%p3 bra 	$L__BB0_14;
	and.b64  	%rd110, %rd3, -4;
	mov.b64 	%rd119, 0;
	mov.u64 	%rd111, %rd2;
$L__BB0_5:
	.pragma "nounroll";
	cvt.rn.f64.s64 	%fd1, %rd111;
	abs.f64 	%fd29, %fd1;
	mul.f64 	%fd30, %fd1, 0d3FE45F306DC9C883;
	cvt.rni.s32.f64 	%r74, %fd30;
	cvt.rn.f64.s32 	%fd31, %r74;
	fma.rn.f64 	%fd32, %fd31, 0dBFF921FB54442D18, %fd1;
	fma.rn.f64 	%fd33, %fd31, 0dBC91A62633145C00, %fd32;
	fma.rn.f64 	%fd218, %fd31, 0dB97B839A252049C0, %fd33;
	setp.ltu.f64 	%p4, %fd29, 0d41E0000000000000;
	@%p4 bra 	$L__BB0_7;
	{ // callseq 0, 0
	.param .b64 param0;
	st.param.f64 	[param0], %fd1;
	.param .align 16 .b8 retval0[16];
	call.uni (retval0), 
	__internal_trig_reduction_slowpathd, 
	(
	param0
	);
	ld.param.f64 	%fd218, [retval0];
	ld.param.b32 	%r74, [retval0+8];
	} // callseq 0
$L__BB0_7:
	shl.b32 	%r32, %r74, 6;
	cvt.u64.u32 	%rd42, %r32;
	and.b64  	%rd43, %rd42, 64;
	mov.u64 	%rd44, __cudart_sin_cos_coeffs;
	add.s64 	%rd45, %rd44, %rd43;
	mul.rn.f64 	%fd35, %fd218, %fd218;
	and.b32  	%r33, %r74, 1;
	setp.eq.b32 	%p5, %r33, 1;
	selp.f64 	%fd36, 0dBDA8FF8320FD8164, 0d3DE5DB65F9785EBA, %p5;
	ld.global.nc.v2.f64 	{%fd37, %fd38}, [%rd45];
	fma.rn.f64 	%fd39, %fd36, %fd35, %fd37;
	fma.rn.f64 	%fd40, %fd39, %fd35, %fd38;
	ld.global.nc.v2.f64 	{%fd41, %fd42}, [%rd45+16];
	fma.rn.f64 	%fd43, %fd40, %fd35, %fd41;
	fma.rn.f64 	%fd44, %fd43, %fd35, %fd42;
	ld.global.nc.v2.f64 	{%fd45, %fd46}, [%rd45+32];
	fma.rn.f64 	%fd47, %fd44, %fd35, %fd45;
	fma.rn.f64 	%fd48, %fd47, %fd35, %fd46;
	fma.rn.f64 	%fd49, %fd48, %fd218, %fd218;
	fma.rn.f64 	%fd50, %fd48, %fd35, 0d3FF0000000000000;
	selp.f64 	%fd51, %fd50, %fd49, %p5;
	and.b32  	%r34, %r74, 2;
	setp.eq.s32 	%p6, %r34, 0;
	mov.f64 	%fd52, 0d0000000000000000;
	sub.f64 	%fd53, %fd52, %fd51;
	selp.f64 	%fd54, %fd51, %fd53, %p6;
	add.f64 	%fd55, %fd54, %fd54;
	cvt.rzi.s32.f64 	%r35, %fd55;
	cvt.s64.s32 	%rd46, %r35;
	add.s64 	%rd8, %rd119, %rd46;
	add.s64 	%rd9, %rd111, 1;
	cvt.rn.f64.s64 	%fd5, %rd9;
	abs.f64 	%fd56, %fd5;
	mul.f64 	%fd57, %fd5, 0d3FE45F306DC9C883;
	cvt.rni.s32.f64 	%r75, %fd57;
	cvt.rn.f64.s32 	%fd58, %r75;
	fma.rn.f64 	%fd59, %fd58, 0dBFF921FB54442D18, %fd5;
	fma.rn.f64 	%fd60, %fd58, 0dBC91A62633145C00, %fd59;
	fma.rn.f64 	%fd219, %fd58, 0dB97B839A252049C0, %fd60;
	setp.ltu.f64 	%p7, %fd56, 0d41E0000000000000;
	@%p7 bra 	$L__BB0_9;
	{ // callseq 1, 0
	.param .b64 param0;
	st.param.f64 	[param0], %fd5;
	.param .align 16 .b8 retval0[16];
	call.uni (retval0), 
	__internal_trig_reduction_slowpathd, 
	(
	param0
	);
	ld.param.f64 	%fd219, [retval0];
	ld.param.b32 	%r75, [retval0+8];
	} // callseq 1
$L__BB0_9:
	shl.b32 	%r37, %r75, 6;
	cvt.u64.u32 	%rd47, %r37;
	and.b64  	%rd48, %rd47, 64;
	mov.u64 	%rd49, __cudart_sin_cos_coeffs;
	add.s64 	%rd50, %rd49, %rd48;
	mul.rn.f64 	%fd62, %fd219, %fd219;
	and.b32  	%r38, %r75, 1;
	setp.eq.b32 	%p8, %r38, 1;
	selp.f64 	%fd63, 0dBDA8FF8320FD8164, 0d3DE5DB65F9785EBA, %p8;
	ld.global.nc.v2.f64 	{%fd64, %fd65}, [%rd50];
	fma.rn.f64 	%fd66, %fd63, %fd62, %fd64;
	fma.rn.f64 	%fd67, %fd66, %fd62, %fd65;
	ld.global.nc.v2.f64 	{%fd68, %fd69}, [%rd50+16];
	fma.rn.f64 	%fd70, %fd67, %fd62, %fd68;
	fma.rn.f64 	%fd71, %fd70, %fd62, %fd69;
	ld.global.nc.v2.f64 	{%fd72, %fd73}, [%rd50+32];
	fma.rn.f64 	%fd74, %fd71, %fd62, %fd72;
	fma.rn.f64 	%fd75, %fd74, %fd62, %fd73;
	fma.rn.f64 	%fd76, %fd75, %fd219, %fd219;
	fma.rn.f64 	%fd77, %fd75, %fd62, 0d3FF0000000000000;
	selp.f64 	%fd78, %fd77, %fd76, %p8;
	and.b32  	%r39, %r75, 2;
	setp.eq.s32 	%p9, %r39, 0;
	mov.f64 	%fd79, 0d0000000000000000;
	sub.f64 	%fd80, %fd79, %fd78;
	selp.f64 	%fd81, %fd78, %fd80, %p9;
	add.f64 	%fd82, %fd81, %fd81;
	cvt.rzi.s32.f64 	%r40, %fd82;
	cvt.s64.s32 	%rd51, %r40;
	add.s64 	%rd10, %rd8, %rd51;
	add.s64 	%rd11, %rd9, 1;
	cvt.rn.f64.s64 	%fd9, %rd11;
	abs.f64 	%fd83, %fd9;
	mul.f64 	%fd84, %fd9, 0d3FE45F306DC9C883;
	cvt.rni.s32.f64 	%r76, %fd84;
	cvt.rn.f64.s32 	%fd85, %r76;
	fma.rn.f64 	%fd86, %fd85, 0dBFF921FB54442D18, %fd9;
	fma.rn.f64 	%fd87, %fd85, 0dBC91A62633145C00, %fd86;
	fma.rn.f64 	%fd220, %fd85, 0dB97B839A252049C0, %fd87;
	setp.ltu.f64 	%p10, %fd83, 0d41E0000000000000;
	@%p10 bra 	$L__BB0_11;
	{ // callseq 2, 0
	.param .b64 param0;
	st.param.f64 	[param0], %fd9;
	.param .align 16 .b8 retval0[16];
	call.uni (retval0), 
	__internal_trig_reduction_slowpathd, 
	(
	param0
	);
	ld.param.f64 	%fd220, [retval0];
	ld.param.b32 	%r76, [retval0+8];
	} // callseq 2
$L__BB0_11:
	shl.b32 	%r42, %r76, 6;
	cvt.u64.u32 	%rd52, %r42;
	and.b64  	%rd53, %rd52, 64;
	mov.u64 	%rd54, __cudart_sin_cos_coeffs;
	add.s64 	%rd55, %rd54, %rd53;
	mul.rn.f64 	%fd89, %fd220, %fd220;
	and.b32  	%r43, %r76, 1;
	setp.eq.b32 	%p11, %r43, 1;
	selp.f64 	%fd90, 0dBDA8FF8320FD8164, 0d3DE5DB65F9785EBA, %p11;
	ld.global.nc.v2.f64 	{%fd91, %fd92}, [%rd55];
	fma.rn.f64 	%fd93, %fd90, %fd89, %fd91;
	fma.rn.f64 	%fd94, %fd93, %fd89, %fd92;
	ld.global.nc.v2.f64 	{%fd95, %fd96}, [%rd55+16];
	fma.rn.f64 	%fd97, %fd94, %fd89, %fd95;
	fma.rn.f64 	%fd98, %fd97, %fd89, %fd96;
	ld.global.nc.v2.f64 	{%fd99, %fd100}, [%rd55+32];
	fma.rn.f64 	%fd101, %fd98, %fd89, %fd99;
	fma.rn.f64 	%fd102, %fd101, %fd89, %fd100;
	fma.rn.f64 	%fd103, %fd102, %fd220, %fd220;
	fma.rn.f64 	%fd104, %fd102, %fd89, 0d3FF0000000000000;
	selp.f64 	%fd105, %fd104, %fd103, %p11;
	and.b32  	%r44, %r76, 2;
	setp.eq.s32 	%p12, %r44, 0;
	mov.f64 	%fd106, 0d0000000000000000;
	sub.f64 	%fd107, %fd106, %fd105;
	selp.f64 	%fd108, %fd105, %fd107, %p12;
	add.f64 	%fd109, %fd108, %fd108;
	cvt.rzi.s32.f64 	%r45, %fd109;
	cvt.s64.s32 	%rd56, %r45;
	add.s64 	%rd12, %rd10, %rd56;
	add.s64 	%rd13, %rd11, 1;
	cvt.rn.f64.s64 	%fd13, %rd13;
	abs.f64 	%fd110, %fd13;
	mul.f64 	%fd111, %fd13, 0d3FE45F306DC9C883;
	cvt.rni.s32.f64 	%r77, %fd111;
	cvt.rn.f64.s32 	%fd112, %r77;
	fma.rn.f64 	%fd113, %fd112, 0dBFF921FB54442D18, %fd13;
	fma.rn.f64 	%fd114, %fd112, 0dBC91A62633145C00, %fd113;
	fma.rn.f64 	%fd221, %fd112, 0dB97B839A252049C0, %fd114;
	setp.ltu.f64 	%p13, %fd110, 0d41E0000000000000;
	@%p13 bra 	$L__BB0_13;
	{ // callseq 3, 0
	.param .b64 param0;
	st.param.f64 	[param0], %fd13;
	.param .align 16 .b8 retval0[16];
	call.uni (retval0), 
	__internal_trig_reduction_slowpathd, 
	(
	param0
	);
	ld.param.f64 	%fd221, [retval0];
	ld.param.b32 	%r77, [retval0+8];
	} // callseq 3
$L__BB0_13:
	shl.b32 	%r47, %r77, 6;
	cvt.u64.u32 	%rd57, %r47;
	and.b64  	%rd58, %rd57, 64;
	mov.u64 	%rd59, __cudart_sin_cos_coeffs;
	add.s64 	%rd60, %rd59, %rd58;
	mul.rn.f64 	%fd116, %fd221, %fd221;
	and.b32  	%r48, %r77, 1;
	setp.eq.b32 	%p14, %r48, 1;
	selp.f64 	%fd117, 0dBDA8FF8320FD8164, 0d3DE5DB65F9785EBA, %p14;
	ld.global.nc.v2.f64 	{%fd118, %fd119}, [%rd60];
	fma.rn.f64 	%fd120, %fd117, %fd116, %fd118;
	fma.rn.f64 	%fd121, %fd120, %fd116, %fd119;
	ld.global.nc.v2.f64 	{%fd122, %fd123}, [%rd60+16];
	fma.rn.f64 	%fd124, %fd121, %fd116, %fd122;
	fma.rn.f64 	%fd125, %fd124, %fd116, %fd123;
	ld.global.nc.v2.f64 	{%fd126, %fd127}, [%rd60+32];
	fma.rn.f64 	%fd128, %fd125, %fd116, %fd126;
	fma.rn.f64 	%fd129, %fd128, %fd116, %fd127;
	fma.rn.f64 	%fd130, %fd129, %fd221, %fd221;
	fma.rn.f64 	%fd131, %fd129, %fd116, 0d3FF0000000000000;
	selp.f64 	%fd132, %fd131, %fd130, %p14;
	and.b32  	%r49, %r77, 2;
	setp.eq.s32 	%p15, %r49, 0;
	mov.f64 	%fd133, 0d0000000000000000;
	sub.f64 	%fd134, %fd133, %fd132;
	selp.f64 	%fd135, %fd132, %fd134, %p15;
	add.f64 	%fd136, %fd135, %fd135;
	cvt.rzi.s32.f64 	%r50, %fd136;
	cvt.s64.s32 	%rd61, %r50;
	add.s64 	%rd119, %rd12, %rd61;
	add.s64 	%rd117, %rd111, 4;
	add.s64 	%rd110, %rd110, -4;
	setp.ne.s64 	%p16, %rd110, 0;
	add.s64 	%rd111, %rd13, 1;
	@%p16 bra 	$L__BB0_5;
$L__BB0_14:
	add.s64 	%rd64, %rd2, 1;
	and.b64  	%rd63, %rd64, 3;
	setp.eq.s64 	%p17, %rd63, 0;
	@%p17 bra 	$L__BB0_25;
	setp.eq.s64 	%p18, %rd63, 1;
	@%p18 bra 	$L__BB0_21;
	cvt.rn.f64.s64 	%fd17, %rd117;
	abs.f64 	%fd137, %fd17;
	mul.f64 	%fd138, %fd17, 0d3FE45F306DC9C883;
	cvt.rni.s32.f64 	%r78, %fd138;
	cvt.rn.f64.s32 	%fd139, %r78;
	fma.rn.f64 	%fd140, %fd139, 0dBFF921FB54442D18, %fd17;
	fma.rn.f64 	%fd141, %fd139, 0dBC91A62633145C00, %fd140;
	fma.rn.f64 	%fd222, %fd139, 0dB97B839A252049C0, %fd141;
	setp.ltu.f64 	%p19, %fd137, 0d41E0000000000000;
	@%p19 bra 	$L__BB0_18;
	{ // callseq 4, 0
	.param .b64 param0;
	st.param.f64 	[param0], %fd17;
	.param .align 16 .b8 retval0[16];
	call.uni (retval0), 
	__internal_trig_reduction_slowpathd, 
	(
	param0
	);
	ld.param.f64 	%fd222, [retval0];
	ld.param.b32 	%r78, [retval0+8];
	} // callseq 4
$L__BB0_18:
	shl.b32 	%r52, %r78, 6;
	cvt.u64.u32 	%rd65, %r52;
	and.b64  	%rd66, %rd65, 64;
	mov.u64 	%rd67, __cudart_sin_cos_coeffs;
	add.s64 	%rd68, %rd67, %rd66;
	mul.rn.f64 	%fd143, %fd222, %fd222;
	and.b32  	%r53, %r78, 1;
	setp.eq.b32 	%p20, %r53, 1;
	selp.f64 	%fd144, 0dBDA8FF8320FD8164, 0d3DE5DB65F9785EBA, %p20;
	ld.global.nc.v2.f64 	{%fd145, %fd146}, [%rd68];
	fma.rn.f64 	%fd147, %fd144, %fd143, %fd145;
	fma.rn.f64 	%fd148, %fd147, %fd143, %fd146;
	ld.global.nc.v2.f64 	{%fd149, %fd150}, [%rd68+16];
	fma.rn.f64 	%fd151, %fd148, %fd143, %fd149;
	fma.rn.f64 	%fd152, %fd151, %fd143, %fd150;
	ld.global.nc.v2.f64 	{%fd153, %fd154}, [%rd68+32];
	fma.rn.f64 	%fd155, %fd152, %fd143, %fd153;
	fma.rn.f64 	%fd156, %fd155, %fd143, %fd154;
	fma.rn.f64 	%fd157, %fd156, %fd222, %fd222;
	fma.rn.f64 	%fd158, %fd156, %fd143, 0d3FF0000000000000;
	selp.f64 	%fd159, %fd158, %fd157, %p20;
	and.b32  	%r54, %r78, 2;
	setp.eq.s32 	%p21, %r54, 0;
	mov.f64 	%fd160, 0d0000000000000000;
	sub.f64 	%fd161, %fd160, %fd159;
	selp.f64 	%fd162, %fd159, %fd161, %p21;
	add.f64 	%fd163, %fd162, %fd162;
	cvt.rzi.s32.f64 	%r55, %fd163;
	cvt.s64.s32 	%rd69, %r55;
	add.s64 	%rd21, %rd119, %rd69;
	add.s64 	%rd70, %rd117, 1;
	cvt.rn.f64.s64 	%fd21, %rd70;
	abs.f64 	%fd164, %fd21;
	mul.f64 	%fd165, %fd21, 0d3FE45F306DC9C883;
	cvt.rni.s32.f64 	%r79, %fd165;
	cvt.rn.f64.s32 	%fd166, %r79;
	fma.rn.f64 	%fd167, %fd166, 0dBFF921FB54442D18, %fd21;
	fma.rn.f64 	%fd168, %fd166, 0dBC91A62633145C00, %fd167;
	fma.rn.f64 	%fd223, %fd166, 0dB97B839A252049C0, %fd168;
	setp.ltu.f64 	%p22, %fd164, 0d41E0000000000000;
	@%p22 bra 	$L__BB0_20;
	{ // callseq 5, 0
	.param .b64 param0;
	st.param.f64 	[param0], %fd21;
	.param .align 16 .b8 retval0[16];
	call.uni (retval0), 
	__internal_trig_reduction_slowpathd, 
	(
	param0
	);
	ld.param.f64 	%fd223, [retval0];
	ld.param.b32 	%r79, [retval0+8];
	} // callseq 5
$L__BB0_20:
	shl.b32 	%r57, %r79, 6;
	cvt.u64.u32 	%rd71, %r57;
	and.b64  	%rd72, %rd71, 64;
	add.s64 	%rd74, %rd67, %rd72;
	mul.rn.f64 	%fd170, %fd223, %fd223;
	and.b32  	%r58, %r79, 1;
	setp.eq.b32 	%p23, %r58, 1;
	selp.f64 	%fd171, 0dBDA8FF8320FD8164, 0d3DE5DB65F9785EBA, %p23;
	ld.global.nc.v2.f64 	{%fd172, %fd173}, [%rd74];
	fma.rn.f64 	%fd174, %fd171, %fd170, %fd172;
	fma.rn.f64 	%fd175, %fd174, %fd170, %fd173;
	ld.global.nc.v2.f64 	{%fd176, %fd177}, [%rd74+16];
	fma.rn.f64 	%fd178, %fd175, %fd170, %fd176;
	fma.rn.f64 	%fd179, %fd178, %fd170, %fd177;
	ld.global.nc.v2.f64 	{%fd180, %fd181}, [%rd74+32];
	fma.rn.f64 	%fd182, %fd179, %fd170, %fd180;
	fma.rn.f64 	%fd183, %fd182, %fd170, %fd181;
	fma.rn.f64 	%fd184, %fd183, %fd223, %fd223;
	fma.rn.f64 	%fd185, %fd183, %fd170, 0d3FF0000000000000;
	selp.f64 	%fd186, %fd185, %fd184, %p23;
	and.b32  	%r59, %r79, 2;
	setp.eq.s32 	%p24, %r59, 0;
	mov.f64 	%fd187, 0d0000000000000000;
	sub.f64 	%fd188, %fd187, %fd186;
	selp.f64 	%fd189, %fd186, %fd188, %p24;
	add.f64 	%fd190, %fd189, %fd189;
	cvt.rzi.s32.f64 	%r60, %fd190;
	cvt.s64.s32 	%rd75, %r60;
	add.s64 	%rd119, %rd21, %rd75;
	add.s64 	%rd117, %rd117, 2;
$L__BB0_21:
	and.b64  	%rd76, %rd2, 1;
	setp.eq.b64 	%p25, %rd76, 1;
	@%p25 bra 	$L__BB0_25;
	cvt.rn.f64.s64 	%fd25, %rd117;
	abs.f64 	%fd191, %fd25;
	mul.f64 	%fd192, %fd25, 0d3FE45F306DC9C883;
	cvt.rni.s32.f64 	%r80, %fd192;
	cvt.rn.f64.s32 	%fd193, %r80;
	fma.rn.f64 	%fd194, %fd193, 0dBFF921FB54442D18, %fd25;
	fma.rn.f64 	%fd195, %fd193, 0dBC91A62633145C00, %fd194;
	fma.rn.f64 	%fd224, %fd193, 0dB97B839A252049C0, %fd195;
	setp.ltu.f64 	%p26, %fd191, 0d41E0000000000000;
	@%p26 bra 	$L__BB0_24;
	{ // callseq 6, 0
	.param .b64 param0;
	st.param.f64 	[param0], %fd25;
	.param .align 16 .b8 retval0[16];
	call.uni (retval0), 
	__internal_trig_reduction_slowpathd, 
	(
	param0
	);
	ld.param.f64 	%fd224, [retval0];
	ld.param.b32 	%r80, [retval0+8];
	} // callseq 6
$L__BB0_24:
	shl.b32 	%r62, %r80, 6;
	cvt.u64.u32 	%rd77, %r62;
	and.b64  	%rd78, %rd77, 64;
	mov.u64 	%rd79, __cudart_sin_cos_coeffs;
	add.s64 	%rd80, %rd79, %rd78;
	mul.rn.f64 	%fd197, %fd224, %fd224;
	and.b32  	%r63, %r80, 1;
	setp.eq.b32 	%p27, %r63, 1;
	selp.f64 	%fd198, 0dBDA8FF8320FD8164, 0d3DE5DB65F9785EBA, %p27;
	ld.global.nc.v2.f64 	{%fd199, %fd200}, [%rd80];
	fma.rn.f64 	%fd201, %fd198, %fd197, %fd199;
	fma.rn.f64 	%fd202, %fd201, %fd197, %fd200;
	ld.global.nc.v2.f64 	{%fd203, %fd204}, [%rd80+16];
	fma.rn.f64 	%fd205, %fd202, %fd197, %fd203;
	fma.rn.f64 	%fd206, %fd205, %fd197, %fd204;
	ld.global.nc.v2.f64 	{%fd207, %fd208}, [%rd80+32];
	fma.rn.f64 	%fd209, %fd206, %fd197, %fd207;
	fma.rn.f64 	%fd210, %fd209, %fd197, %fd208;
	fma.rn.f64 	%fd211, %fd210, %fd224, %fd224;
	fma.rn.f64 	%fd212, %fd210, %fd197, 0d3FF0000000000000;
	selp.f64 	%fd213, %fd212, %fd211, %p27;
	and.b32  	%r64, %r80, 2;
	setp.eq.s32 	%p28, %r64, 0;
	mov.f64 	%fd214, 0d0000000000000000;
	sub.f64 	%fd215, %fd214, %fd213;
	selp.f64 	%fd216, %fd213, %fd215, %p28;
	add.f64 	%fd217, %fd216, %fd216;
	cvt.rzi.s32.f64 	%r65, %fd217;
	cvt.s64.s32 	%rd81, %r65;
	add.s64 	%rd119, %rd119, %rd81;
$L__BB0_25:
	add.s64 	%rd109, %rd109, %rd119;
	st.shared.u64 	[%r3], %rd109;
	add.s32 	%r73, %r5, 8192;
	setp.lt.u32 	%p29, %r5, 24576;
	@%p29 bra 	$L__BB0_2;
$L__BB0_26:
	bar.sync 	0;
	and.b32  	%r66, %r1, 1;
	setp.eq.b32 	%p30, %r66, 1;
	@%p30 bra 	$L__BB0_28;
	ld.shared.u64 	%rd82, [%r3+8];
	ld.shared.u64 	%rd83, [%r3];
	add.s64 	%rd84, %rd83, %rd82;
	st.shared.u64 	[%r3], %rd84;
$L__BB0_28:
	bar.sync 	0;
	and.b32  	%r67, %r1, 3;
	setp.ne.s32 	%p31, %r67, 0;
	@%p31 bra 	$L__BB0_30;
	ld.shared.u64 	%rd85, [%r3+16];
	ld.shared.u64 	%rd86, [%r3];
	add.s64 	%rd87, %rd86, %rd85;
	st.shared.u64 	[%r3], %rd87;
$L__BB0_30:
	bar.sync 	0;
	and.b32  	%r68, %r1, 7;
	setp.ne.s32 	%p32, %r68, 0;
	@%p32 bra 	$L__BB0_32;
	ld.shared.u64 	%rd88, [%r3+32];
	ld.shared.u64 	%rd89, [%r3];
	add.s64 	%rd90, %rd89, %rd88;
	st.shared.u64 	[%r3], %rd90;
$L__BB0_32:
	bar.sync 	0;
	and.b32  	%r69, %r1, 15;
	setp.ne.s32 	%p33, %r69, 0;
	@%p33 bra 	$L__BB0_34;
	ld.shared.u64 	%rd91, [%r3+64];
	ld.shared.u64 	%rd92, [%r3];
	add.s64 	%rd93, %rd92, %rd91;
	st.shared.u64 	[%r3], %rd93;
$L__BB0_34:
	bar.sync 	0;
	and.b32  	%r70, %r1, 31;
	setp.ne.s32 	%p34, %r70, 0;
	@%p34 bra 	$L__BB0_36;
	ld.shared.u64 	%rd94, [%r3+128];
	ld.shared.u64 	%rd95, [%r3];
	add.s64 	%rd96, %rd95, %rd94;
	st.shared.u64 	[%r3], %rd96;
$L__BB0_36:
	bar.sync 	0;
	and.b32  	%r71, %r1, 63;
	setp.ne.s32 	%p35, %r71, 0;
	@%p35 bra 	$L__BB0_38;
	ld.shared.u64 	%rd97, [%r3+256];
	ld.shared.u64 	%rd98, [%r3];
	add.s64 	%rd99, %rd98, %rd97;
	st.shared.u64 	[%r3], %rd99;
$L__BB0_38:
	bar.sync 	0;
	and.b32  	%r72, %r1, 127;
	setp.ne.s32 	%p36, %r72, 0;
	@%p36 bra 	$L__BB0_40;
	ld.shared.u64 	%rd100, [%r3+512];
	ld.shared.u64 	%rd101, [%r3];
	add.s64 	%rd102, %rd101, %rd100;
	st.shared.u64 	[%r3], %rd102;
$L__BB0_40:
	bar.sync 	0;
	setp.ne.s32 	%p37, %r1, 0;
	@%p37 bra 	$L__BB0_42;
	ld.param.u64 	%rd108, [_Z6sumOfFPlS__param_1];
	ld.shared.u64 	%rd103, [shared];
	cvta.to.global.u64 	%rd104, %rd108;
	mul.wide.u32 	%rd105, %r2, 8;
	add.s64 	%rd106, %rd104, %rd105;
	st.global.u64 	[%rd106], %rd103;
$L__BB0_42:
	ret;

}
.func  (.param .align 16 .b8 func_retval0[16]) __internal_trig_reduction_slowpathd(
	.param .b64 __internal_trig_reduction_slowpathd_param_0
)
{
	.local .align 8 .b8 	__local_depot1[40];
	.reg .b64 	%SP;
	.reg .b64 	%SPL;
	.reg .pred 	%p<10>;
	.reg .b32 	%r<47>;
	.reg .b64 	%rd<74>;
	.reg .b64 	%fd<5>;

	mov.u64 	%SPL, __local_depot1;
	ld.param.f64 	%fd4, [__internal_trig_reduction_slowpathd_param_0];
	add.u64 	%rd1, %SPL, 0;
	{
	.reg .b32 %temp; 
	mov.b64 	{%temp, %r1}, %fd4;
	}
	shr.u32 	%r2, %r1, 20;
	and.b32  	%r3, %r2, 2047;
	setp.eq.s32 	%p1, %r3, 2047;
	mov.b32 	%r46, 0;
	@%p1 bra 	$L__BB1_9;
	add.s32 	%r20, %r3, -1024;
	mov.b64 	%rd20, %fd4;
	shl.b64 	%rd2, %rd20, 11;
	shr.u32 	%r4, %r20, 6;
	sub.s32 	%r45, 15, %r4;
	sub.s32 	%r21, 19, %r4;
	setp.lt.u32 	%p2, %r20, 128;
	selp.b32 	%r6, 18, %r21, %p2;
	setp.ge.s32 	%p3, %r45, %r6;
	mov.b64 	%rd70, 0;
	@%p3 bra 	$L__BB1_4;
	add.s32 	%r23, %r6, %r4;
	neg.s32 	%r43, %r23;
	or.b64  	%rd3, %rd2, -9223372036854775808;
	mov.b64 	%rd70, 0;
	mov.b32 	%r42, 0;
	mov.u64 	%rd25, __cudart_i2opi_d;
	mov.u32 	%r44, %r45;
$L__BB1_3:
	.pragma "nounroll";
	mul.wide.s32 	%rd22, %r42, 8;
	add.s64 	%rd23, %rd1, %rd22;
	mul.wide.s32 	%rd24, %r44, 8;
	add.s64 	%rd26, %rd25, %rd24;
	ld.global.nc.u64 	%rd27, [%rd26];
	{
	.reg .u32 %r0, %r1, %r2, %r3, %alo, %ahi, %blo, %bhi, %clo, %chi;
	mov.b64 	{%alo,%ahi}, %rd27;
	mov.b64 	{%blo,%bhi}, %rd3;
	mov.b64 	{%clo,%chi}, %rd70;
	mad.lo.cc.u32 	%r0, %alo, %blo, %clo;
	madc.hi.cc.u32 	%r1, %alo, %blo, %chi;
	madc.hi.u32 	%r2, %alo, %bhi, 0;
	mad.lo.cc.u32 	%r1, %alo, %bhi, %r1;
	madc.hi.cc.u32 	%r2, %ahi, %blo, %r2;
	madc.hi.u32 	%r3, %ahi, %bhi, 0;
	mad.lo.cc.u32 	%r1, %ahi, %blo, %r1;
	madc.lo.cc.u32 	%r2, %ahi, %bhi, %r2;
	addc.u32 	%r3, %r3, 0;
	mov.b64 	%rd28, {%r0,%r1};
	mov.b64 	%rd70, {%r2,%r3};
	}
	st.local.u64 	[%rd23], %rd28;
	add.s32 	%r44, %r44, 1;
	add.s32 	%r43, %r43, 1;
	add.s32 	%r42, %r42, 1;
	setp.ne.s32 	%p4, %r43, -15;
	mov.u32 	%r45, %r6;
	@%p4 bra 	$L__BB1_3;
$L__BB1_4:
	cvt.s64.s32 	%rd29, %r45;
	cvt.u64.u32 	%rd30, %r4;
	add.s64 	%rd31, %rd30, %rd29;
	shl.b64 	%rd32, %rd31, 3;
	add.s64 	%rd33, %rd1, %rd32;
	st.local.u64 	[%rd33+-120], %rd70;
	and.b32  	%r15, %r2, 63;
	ld.local.u64 	%rd72, [%rd1+16];
	ld.local.u64 	%rd71, [%rd1+24];
	setp.eq.s32 	%p5, %r15, 0;
	@%p5 bra 	$L__BB1_6;
	shl.b64 	%rd34, %rd71, %r15;
	shr.u64 	%rd35, %rd72, 1;
	xor.b32  	%r24, %r15, 63;
	shr.u64 	%rd36, %rd35, %r24;
	or.b64  	%rd71, %rd34, %rd36;
	ld.local.u64 	%rd37, [%rd1+8];
	shl.b64 	%rd38, %rd72, %r15;
	shr.u64 	%rd39, %rd37, 1;
	shr.u64 	%rd40, %rd39, %r24;
	or.b64  	%rd72, %rd38, %rd40;
$L__BB1_6:
	and.b32  	%r25, %r1, -2147483648;
	shr.u64 	%rd41, %rd71, 62;
	cvt.u32.u64 	%r26, %rd41;
	mov.b64 	{%r27, %r28}, %rd71;
	mov.b64 	{%r29, %r30}, %rd72;
	shf.l.wrap.b32 	%r31, %r30, %r27, 2;
	shf.l.wrap.b32 	%r32, %r27, %r28, 2;
	mov.b64 	%rd42, {%r31, %r32};
	shl.b64 	%rd43, %rd72, 2;
	shr.u64 	%rd44, %rd42, 63;
	cvt.u32.u64 	%r33, %rd44;
	add.s32 	%r34, %r33, %r26;
	setp.eq.s32 	%p6, %r25, 0;
	neg.s32 	%r35, %r34;
	selp.b32 	%r46, %r34, %r35, %p6;
	setp.gt.s64 	%p7, %rd42, -1;
	mov.b64 	%rd45, 0;
	{
	.reg .u32 %r0, %r1, %r2, %r3, %a0, %a1, %a2, %a3, %b0, %b1, %b2, %b3;
	mov.b64 	{%a0,%a1}, %rd45;
	mov.b64 	{%a2,%a3}, %rd45;
	mov.b64 	{%b0,%b1}, %rd43;
	mov.b64 	{%b2,%b3}, %rd42;
	sub.cc.u32 	%r0, %a0, %b0;
	subc.cc.u32 	%r1, %a1, %b1;
	subc.cc.u32 	%r2, %a2, %b2;
	subc.u32 	%r3, %a3, %b3;
	mov.b64 	%rd46, {%r0,%r1};
	mov.b64 	%rd47, {%r2,%r3};
	}
	xor.b32  	%r36, %r25, -2147483648;
	selp.b64 	%rd73, %rd42, %rd47, %p7;
	selp.b64 	%rd14, %rd43, %rd46, %p7;
	selp.b32 	%r17, %r25, %r36, %p7;
	clz.b64 	%r37, %rd73;
	cvt.u64.u32 	%rd15, %r37;
	setp.eq.s32 	%p8, %r37, 0;
	@%p8 bra 	$L__BB1_8;
	cvt.u32.u64 	%r38, %rd15;
	and.b32  	%r39, %r38, 63;
	shl.b64 	%rd48, %rd73, %r39;
	shr.u64 	%rd49, %rd14, 1;
	not.b32 	%r40, %r38;
	and.b32  	%r41, %r40, 63;
	shr.u64 	%rd50, %rd49, %r41;
	or.b64  	%rd73, %rd48, %rd50;
$L__BB1_8:
	mov.b64 	%rd51, -3958705157555305931;
	{
	.reg .u32 %r0, %r1, %r2, %r3, %alo, %ahi, %blo, %bhi;
	mov.b64 	{%alo,%ahi}, %rd73;
	mov.b64 	{%blo,%bhi}, %rd51;
	mul.lo.u32 	%r0, %alo, %blo;
	mul.hi.u32 	%r1, %alo, %blo;
	mad.lo.cc.u32 	%r1, %alo, %bhi, %r1;
	madc.hi.u32 	%r2, %alo, %bhi, 0;
	mad.lo.cc.u32 	%r1, %ahi, %blo, %r1;
	madc.hi.cc.u32 	%r2, %ahi, %blo, %r2;
	madc.hi.u32 	%r3, %ahi, %bhi, 0;
	mad.lo.cc.u32 	%r2, %ahi, %bhi, %r2;
	addc.u32 	%r3, %r3, 0;
	mov.b64 	%rd52, {%r0,%r1};
	mov.b64 	%rd53, {%r2,%r3};
	}
	setp.gt.s64 	%p9, %rd53, 0;
	{
	.reg .u32 %r0, %r1, %r2, %r3, %a0, %a1, %a2, %a3, %b0, %b1, %b2, %b3;
	mov.b64 	{%a0,%a1}, %rd52;
	mov.b64 	{%a2,%a3}, %rd53;
	mov.b64 	{%b0,%b1}, %rd52;
	mov.b64 	{%b2,%b3}, %rd53;
	add.cc.u32 	%r0, %a0, %b0;
	addc.cc.u32 	%r1, %a1, %b1;
	addc.cc.u32 	%r2, %a2, %b2;
	addc.u32 	%r3, %a3, %b3;
	mov.b64 	%rd54, {%r0,%r1};
	mov.b64 	%rd55, {%r2,%r3};
	}
	selp.b64 	%rd56, %rd55, %rd53, %p9;
	selp.s64 	%rd57, -1, 0, %p9;
	sub.s64 	%rd58, %rd57, %rd15;
	cvt.u64.u32 	%rd59, %r17;
	shl.b64 	%rd60, %rd59, 32;
	add.s64 	%rd61, %rd56, 1;
	shr.u64 	%rd62, %rd61, 10;
	add.s64 	%rd63, %rd62, 1;
	shr.u64 	%rd64, %rd63, 1;
	shl.b64 	%rd65, %rd58, 52;
	add.s64 	%rd66, %rd65, %rd64;
	add.s64 	%rd67, %rd66, 4602678819172646912;
	or.b64  	%rd68, %rd67, %rd60;
	mov.b64 	%fd4, %rd68;
$L__BB1_9:
	st.param.f64 	[func_retval0], %fd4;
	st.param.b32 	[func_retval0+8], %r46;
	ret;

}


// ===== COMPILED SASS (sm_100) =====

	.target	sm_100

	.elftype	@"ET_EXEC"


//--------------------- .note.nv.tkinfo           --------------------------
	.section	.note.nv.tkinfo,"",@"SHT_NOTE"
	.sectionflags	@"SHF_NOTE_NV_TKINFO"
	.tkinfo
        /*0018*/ 	.word	0x00000002
        /*0030*/ 	.string	""
        /*0030*/ 	.string	"ptxas"
        /*0030*/ 	.string	"Cuda compilation tools, release 13.0, V13.0.88"
        /*0030*/ 	.string	"Build cuda_13.0.r13.0/compiler.36424714_0"
        /*0030*/ 	.string	"-arch sm_100 -m 64 "



//--------------------- .note.nv.cuinfo           --------------------------
	.section	.note.nv.cuinfo,"",@"SHT_NOTE"
	.sectionflags	@"SHF_NOTE_NV_CUINFO"
        /*0018*/ 	.short	0x0002
        /*001a*/ 	.short	0x0064
        /*001c*/ 	.short	0x0082
	.zero		2


//--------------------- .nv.info                  --------------------------
	.section	.nv.info,"",@"SHT_CUDA_INFO"
	.align	4


	//----- nvinfo : EIATTR_REGCOUNT
	.align		4
        /*0000*/ 	.byte	0x04, 0x2f
        /*0002*/ 	.short	(.L_3 - .L_2)
	.align		4
.L_2:
        /*0004*/ 	.word	index@(_Z6sumOfFPlS_)
        /*0008*/ 	.word	0x00000028


	//----- nvinfo : EIATTR_FRAME_SIZE
	.align		4
.L_3:
        /*000c*/ 	.byte	0x04, 0x11
        /*000e*/ 	.short	(.L_5 - .L_4)
	.align		4
.L_4:
        /*0010*/ 	.word	index@($_Z6sumOfFPlS_$__internal_trig_reduction_slowpathd)
        /*0014*/ 	.word	0x00000028


	//----- nvinfo : EIATTR_FRAME_SIZE
	.align		4
.L_5:
        /*0018*/ 	.byte	0x04, 0x11
        /*001a*/ 	.short	(.L_7 - .L_6)
	.align		4
.L_6:
        /*001c*/ 	.word	index@(_Z6sumOfFPlS_)
        /*0020*/ 	.word	0x00000028


	//----- nvinfo : EIATTR_MIN_STACK_SIZE
	.align		4
.L_7:
        /*0024*/ 	.byte	0x04, 0x12
        /*0026*/ 	.short	(.L_9 - .L_8)
	.align		4
.L_8:
        /*0028*/ 	.word	index@(_Z6sumOfFPlS_)
        /*002c*/ 	.word	0x00000028
.L_9:


//--------------------- .nv.compat                --------------------------
	.section	.nv.compat,"",@"SHT_CUDA_COMPAT_INFO"
	.align	4
        /*0000*/ 	.byte	0x02, 0x09, 0x00, 0x00, 0x02, 0x02, 0x01, 0x00, 0x02, 0x05, 0x05, 0x00, 0x03, 0x07, 0x01, 0x01
        /*0010*/ 	.byte	0x02, 0x03, 0x00, 0x00, 0x02, 0x06, 0x01, 0x00, 0x04, 0x0b, 0x08, 0x00, 0x01, 0x00, 0x00, 0x00
        /*0020*/ 	.byte	0x00, 0x00, 0x00, 0x00


//--------------------- .nv.info._Z6sumOfFPlS_    --------------------------
	.section	.nv.info._Z6sumOfFPlS_,"",@"SHT_CUDA_INFO"
	.sectionflags	@""
	.align	4


	//----- nvinfo : EIATTR_CUDA_API_VERSION
	.align		4
        /*0000*/ 	.byte	0x04, 0x37
        /*0002*/ 	.short	(.L_11 - .L_10)
.L_10:
        /*0004*/ 	.word	0x00000082


	//----- nvinfo : EIATTR_KPARAM_INFO
	.align		4
.L_11:
        /*0008*/ 	.byte	0x04, 0x17
        /*000a*/ 	.short	(.L_13 - .L_12)
.L_12:
        /*000c*/ 	.word	0x00000000
        /*0010*/ 	.short	0x0001
        /*0012*/ 	.short	0x0008
        /*0014*/ 	.byte	0x00, 0xf5, 0x21, 0x00


	//----- nvinfo : EIATTR_KPARAM_INFO
	.align		4
.L_13:
        /*0018*/ 	.byte	0x04, 0x17
        /*001a*/ 	.short	(.L_15 - .L_14)
.L_14:
        /*001c*/ 	.word	0x00000000
        /*0020*/ 	.short	0x0000
        /*0022*/ 	.short	0x0000
        /*0024*/ 	.byte	0x00, 0xf5, 0x21, 0x00


	//----- nvinfo : EIATTR_SPARSE_MMA_MASK
	.align		4
.L_15:
        /*0028*/ 	.byte	0x03, 0x50
        /*002a*/ 	.short	0x0000


	//----- nvinfo : EIATTR_MAXREG_COUNT
	.align		4
        /*002c*/ 	.byte	0x03, 0x1b
        /*002e*/ 	.short	0x00ff


	//----- nvinfo : EIATTR_NUM_BARRIERS
	.align		4
        /*0030*/ 	.byte	0x02, 0x4c
        /*0032*/ 	.byte	0x01
	.zero		1


	//----- nvinfo : EIATTR_MERCURY_ISA_VERSION
	.align		4
        /*0034*/ 	.byte	0x03, 0x5f
        /*0036*/ 	.short	0x0101


	//----- nvinfo : EIATTR_VRC_CTA_INIT_COUNT
	.align		4
        /*0038*/ 	.byte	0x02, 0x4a
	.zero		1
	.zero		1


	//----- nvinfo : EIATTR_EXIT_INSTR_OFFSETS
	.align		4
        /*003c*/ 	.byte	0x04, 0x1c
        /*003e*/ 	.short	(.L_17 - .L_16)


	//   ....[0]....
.L_16:
        /*0040*/ 	.word	0x00002200


	//   ....[1]....
        /*0044*/ 	.word	0x00002280


	//----- nvinfo : EIATTR_CRS_STACK_SIZE
	.align		4
.L_17:
        /*0048*/ 	.byte	0x04, 0x1e
        /*004a*/ 	.short	(.L_19 - .L_18)
.L_18:
        /*004c*/ 	.word	0x00000000


	//----- nvinfo : EIATTR_CBANK_PARAM_SIZE
	.align		4
.L_19:
        /*0050*/ 	.byte	0x03, 0x19
        /*0052*/ 	.short	0x0010


	//----- nvinfo : EIATTR_PARAM_CBANK
	.align		4
        /*0054*/ 	.byte	0x04, 0x0a
        /*0056*/ 	.short	(.L_21 - .L_20)
	.align		4
.L_20:
        /*0058*/ 	.word	index@(.nv.constant0._Z6sumOfFPlS_)
        /*005c*/ 	.short	0x0380
        /*005e*/ 	.short	0x0010


	//----- nvinfo : EIATTR_SW_WAR
	.align		4
.L_21:
        /*0060*/ 	.byte	0x04, 0x36
        /*0062*/ 	.short	(.L_23 - .L_22)
.L_22:
        /*0064*/ 	.word	0x00000008
.L_23:


//--------------------- .nv.callgraph             --------------------------
	.section	.nv.callgraph,"",@"SHT_CUDA_CALLGRAPH"
	.align	4
	.sectionentsize	8
	.align		4
        /*0000*/ 	.word	0x00000000
	.align		4
        /*0004*/ 	.word	0xffffffff
	.align		4
        /*0008*/ 	.word	0x00000000
	.align		4
        /*000c*/ 	.word	0xfffffffe
	.align		4
        /*0010*/ 	.word	0x00000000
	.align		4
        /*0014*/ 	.word	0xfffffffd
	.align		4
        /*0018*/ 	.word	0x00000000
	.align		4
        /*001c*/ 	.word	0xfffffffc


//--------------------- .nv.constant4             --------------------------
	.section	.nv.constant4,"a",@progbits
	.align	8
	.align		8
.nv.constant4:
        /*0000*/ 	.dword	__cudart_i2opi_d
	.align		8
        /*0008*/ 	.dword	__cudart_sin_cos_coeffs


//--------------------- .text._Z6sumOfFPlS_       --------------------------
	.section	.text._Z6sumOfFPlS_,"ax",@progbits
	.align	128
.text._Z6sumOfFPlS_:
        .type           _Z6sumOfFPlS_,@function
        .size           _Z6sumOfFPlS_,(.L_x_33 - _Z6sumOfFPlS_)
        .other          _Z6sumOfFPlS_,@"STO_CUDA_ENTRY STV_DEFAULT"
_Z6sumOfFPlS_:
[----:B------:R-:W0:Y:S01]  /*0000*/  LDC R1, c[0x0][0x37c] ;  /* 0x0000df00ff017b82 */ /* 0x000e220000000800 */
[----:B------:R-:W1:Y:S07]  /*0010*/  S2R R0, SR_TID.X ;  /* 0x0000000000007919 */ /* 0x000e6e0000002100 */
[----:B------:R-:W2:Y:S01]  /*0020*/  S2UR UR5, SR_CgaCtaId ;  /* 0x00000000000579c3 */ /* 0x000ea20000008800 */
[----:B------:R-:W-:Y:S01]  /*0030*/  UMOV UR4, 0x400 ;  /* 0x0000040000047882 */ /* 0x000fe20000000000 */
[----:B------:R-:W3:Y:S01]  /*0040*/  LDCU.64 UR6, c[0x0][0x358] ;  /* 0x00006b00ff0677ac */ /* 0x000ee20008000a00 */
[----:B------:R-:W4:Y:S01]  /*0050*/  S2R R3, SR_CTAID.X ;  /* 0x0000000000037919 */ /* 0x000f220000002500 */
[----:B------:R-:W-:Y:S01]  /*0060*/  BSSY.RECONVERGENT B1, `(.L_x_0) ;  /* 0x00001e5000017945 */ /* 0x000fe20003800200 */
[----:B0-----:R-:W-:Y:S01]  /*0070*/  VIADD R1, R1, 0xffffffd8 ;  /* 0xffffffd801017836 */ /* 0x001fe20000000000 */
[----:B------:R-:W0:Y:S01]  /*0080*/  LDCU.64 UR8, c[0x4][0x8] ;  /* 0x01000100ff0877ac */ /* 0x000e220008000a00 */
[----:B--2---:R-:W-:-:S06]  /*0090*/  ULEA UR4, UR5, UR4, 0x18 ;  /* 0x0000000405047291 */ /* 0x004fcc000f8ec0ff */
[----:B-1----:R-:W-:Y:S01]  /*00a0*/  LEA R6, R0, UR4, 0x3 ;  /* 0x0000000400067c11 */ /* 0x002fe2000f8e18ff */
[----:B----4-:R-:W-:-:S04]  /*00b0*/  IMAD R2, R3, 0x80, R0 ;  /* 0x0000008003027824 */ /* 0x010fc800078e0200 */
[----:B------:R1:W-:Y:S01]  /*00c0*/  STS.64 [R6], RZ ;  /* 0x000000ff06007388 */ /* 0x0003e20000000a00 */
[----:B------:R-:W-:-:S13]  /*00d0*/  ISETP.GT.U32.AND P0, PT, R2, 0x7fff, PT ;  /* 0x00007fff0200780c */ /* 0x000fda0003f04070 */
[----:B01-3--:R-:W-:Y:S05]  /*00e0*/  @P0 BRA `(.L_x_1) ;  /* 0x0000001c00700947 */ /* 0x00bfea0003800000 */
[----:B------:R-:W-:-:S07]  /*00f0*/  CS2R R4, SRZ ;  /* 0x0000000000047805 */ /* 0x000fce000001ff00 */
.L_x_24:
[----:B0-----:R-:W0:Y:S02]  /*0100*/  LDC.64 R26, c[0x0][0x380] ;  /* 0x0000e000ff1a7b82 */ /* 0x001e240000000a00 */
[----:B0-----:R-:W-:-:S06]  /*0110*/  IMAD.WIDE.U32 R26, R2, 0x8, R26 ;  /* 0x00000008021a7825 */ /* 0x001fcc00078e001a */
[----:B------:R-:W2:Y:S01]  /*0120*/  LDG.E.64 R26, desc[UR6][R26.64] ;  /* 0x000000061a1a7981 */ /* 0x000ea2000c1e1b00 */
[----:B------:R-:W-:Y:S01]  /*0130*/  BSSY.RECONVERGENT B0, `(.L_x_2) ;  /* 0x00001d3000007945 */ /* 0x000fe20003800200 */
[C---:B------:R-:W-:Y:S01]  /*0140*/  ISETP.GE.U32.AND P2, PT, R2.reuse, 0x6000, PT ;  /* 0x000060000200780c */ /* 0x040fe20003f46070 */
[----:B------:R-:W-:Y:S02]  /*0150*/  IMAD.MOV.U32 R20, RZ, RZ, RZ ;  /* 0x000000ffff147224 */ /* 0x000fe400078e00ff */
[----:B------:R-:W-:Y:S02]  /*0160*/  VIADD R2, R2, 0x2000 ;  /* 0x0000200002027836 */ /* 0x000fe40000000000 */
[C---:B--2---:R-:W-:Y:S01]  /*0170*/  IMAD.SHL.U32 R7, R26.reuse, 0x2, RZ ;  /* 0x000000021a077824 */ /* 0x044fe200078e00ff */
[----:B------:R-:W-:-:S04]  /*0180*/  SHF.L.U64.HI R9, R26, 0x1, R27 ;  /* 0x000000011a097819 */ /* 0x000fc8000001021b */
[----:B------:R-:W-:Y:S01]  /*0190*/  ISETP.GT.U32.AND P0, PT, R26, R7, PT ;  /* 0x000000071a00720c */ /* 0x000fe20003f04070 */
[----:B------:R-:W-:-:S03]  /*01a0*/  IMAD.MOV.U32 R7, RZ, RZ, RZ ;  /* 0x000000ffff077224 */ /* 0x000fc600078e00ff */
[----:B------:R-:W-:-:S13]  /*01b0*/  ISETP.GT.AND.EX P0, PT, R27, R9, PT, P0 ;  /* 0x000000091b00720c */ /* 0x000fda0003f04300 */
[----:B------:R-:W-:Y:S05]  /*01c0*/  @P0 BRA `(.L_x_3) ;  /* 0x0000001c00240947 */ /* 0x000fea0003800000 */
[C---:B------:R-:W-:Y:S01]  /*01d0*/  ISETP.GE.U32.AND P0, PT, R26.reuse, 0x3, PT ;  /* 0x000000031a00780c */ /* 0x040fe20003f06070 */
[----:B------:R-:W-:Y:S01]  /*01e0*/  BSSY.RECONVERGENT B4, `(.L_x_4) ;  /* 0x0000104000047945 */ /* 0x000fe20003800200 */
[----:B------:R-:W-:Y:S01]  /*01f0*/  IADD3 R8, P1, PT, R26, 0x1, RZ ;  /* 0x000000011a087810 */ /* 0x000fe20007f3e0ff */
[----:B------:R-:W-:Y:S01]  /*0200*/  IMAD.MOV.U32 R7, RZ, RZ, RZ ;  /* 0x000000ffff077224 */ /* 0x000fe200078e00ff */
[----:B------:R-:W-:Y:S01]  /*0210*/  ISETP.GE.U32.AND.EX P0, PT, R27, RZ, PT, P0 ;  /* 0x000000ff1b00720c */ /* 0x000fe20003f06100 */
[----:B------:R-:W-:Y:S02]  /*0220*/  IMAD.MOV.U32 R20, RZ, RZ, RZ ;  /* 0x000000ffff147224 */ /* 0x000fe400078e00ff */
[----:B------:R-:W-:Y:S02]  /*0230*/  IMAD.MOV.U32 R22, RZ, RZ, R26 ;  /* 0x000000ffff167224 */ /* 0x000fe400078e001a */
[--C-:B------:R-:W-:Y:S02]  /*0240*/  IMAD.MOV.U32 R21, RZ, RZ, R27.reuse ;  /* 0x000000ffff157224 */ /* 0x100fe400078e001b */
[----:B------:R-:W-:-:S06]  /*0250*/  IMAD.X R9, RZ, RZ, R27, P1 ;  /* 0x000000ffff097224 */ /* 0x000fcc00008e061b */
[----:B------:R-:W-:Y:S05]  /*0260*/  @!P0 BRA `(.L_x_5) ;  /* 0x0000000c00ec8947 */ /* 0x000fea0003800000 */
[----:B------:R-:W-:Y:S01]  /*0270*/  BSSY.RECONVERGENT B5, `(.L_x_6) ;  /* 0x00000f8000057945 */ /* 0x000fe20003800200 */
[----:B------:R-:W-:Y:S01]  /*0280*/  LOP3.LUT R22, R8, 0xfffffffc, RZ, 0xc0, !PT ;  /* 0xfffffffc08167812 */ /* 0x000fe200078ec0ff */
[----:B------:R-:W-:Y:S02]  /*0290*/  IMAD.MOV.U32 R21, RZ, RZ, R9 ;  /* 0x000000ffff157224 */ /* 0x000fe400078e0009 */
[----:B------:R-:W-:Y:S02]  /*02a0*/  IMAD.MOV.U32 R7, RZ, RZ, RZ ;  /* 0x000000ffff077224 */ /* 0x000fe400078e00ff */
[----:B------:R-:W-:Y:S02]  /*02b0*/  IMAD.MOV.U32 R20, RZ, RZ, RZ ;  /* 0x000000ffff147224 */ /* 0x000fe400078e00ff */
[----:B------:R-:W-:Y:S02]  /*02c0*/  IMAD.MOV.U32 R24, RZ, RZ, R26 ;  /* 0x000000ffff187224 */ /* 0x000fe400078e001a */
[----:B------:R-:W-:-:S07]  /*02d0*/  IMAD.MOV.U32 R23, RZ, RZ, R27 ;  /* 0x000000ffff177224 */ /* 0x000fce00078e001b */
.L_x_15:
[----:B------:R-:W-:Y:S01]  /*02e0*/  IMAD.MOV.U32 R8, RZ, RZ, R24 ;  /* 0x000000ffff087224 */ /* 0x000fe200078e0018 */
[----:B------:R-:W-:Y:S01]  /*02f0*/  UMOV UR4, 0x6dc9c883 ;  /* 0x6dc9c88300047882 */ /* 0x000fe20000000000 */
[----:B------:R-:W-:Y:S01]  /*0300*/  IMAD.MOV.U32 R9, RZ, RZ, R23 ;  /* 0x000000ffff097224 */ /* 0x000fe200078e0017 */
[----:B------:R-:W-:Y:S01]  /*0310*/  UMOV UR5, 0x3fe45f30 ;  /* 0x3fe45f3000057882 */ /* 0x000fe20000000000 */
[----:B------:R-:W-:Y:S04]  /*0320*/  BSSY.RECONVERGENT B6, `(.L_x_7) ;  /* 0x0000016000067945 */ /* 0x000fe80003800200 */
[----:B------:R-:W0:Y:S02]  /*0330*/  I2F.F64.S64 R8, R8 ;  /* 0x0000000800087312 */ /* 0x000e240000301c00 */
[C---:B0-----:R-:W-:Y:S01]  /*0340*/  DMUL R10, R8.reuse, UR4 ;  /* 0x00000004080a7c28 */ /* 0x041fe20008000000 */
[----:B------:R-:W-:Y:S01]  /*0350*/  UMOV UR4, 0x54442d18 ;  /* 0x54442d1800047882 */ /* 0x000fe20000000000 */
[----:B------:R-:W-:Y:S01]  /*0360*/  UMOV UR5, 0x3ff921fb ;  /* 0x3ff921fb00057882 */ /* 0x000fe20000000000 */
[----:B------:R-:W-:-:S03]  /*0370*/  DSETP.GE.AND P0, PT, |R8|, 2.14748364800000000000e+09, PT ;  /* 0x41e000000800742a */ /* 0x000fc60003f06200 */
[----:B------:R-:W0:Y:S08]  /*0380*/  F2I.F64 R25, R10 ;  /* 0x0000000a00197311 */ /* 0x000e300000301100 */
[----:B0-----:R-:W0:Y:S02]  /*0390*/  I2F.F64 R30, R25 ;  /* 0x00000019001e7312 */ /* 0x001e240000201c00 */
[----:B0-----:R-:W-:Y:S01]  /*03a0*/  DFMA R12, R30, -UR4, R8 ;  /* 0x800000041e0c7c2b */ /* 0x001fe20008000008 */
[----:B------:R-:W-:Y:S01]  /*03b0*/  UMOV UR4, 0x33145c00 ;  /* 0x33145c0000047882 */ /* 0x000fe20000000000 */
[----:B------:R-:W-:-:S06]  /*03c0*/  UMOV UR5, 0x3c91a626 ;  /* 0x3c91a62600057882 */ /* 0x000fcc0000000000 */
[----:B------:R-:W-:Y:S01]  /*03d0*/  DFMA R12, R30, -UR4, R12 ;  /* 0x800000041e0c7c2b */ /* 0x000fe2000800000c */
[----:B------:R-:W-:Y:S01]  /*03e0*/  UMOV UR4, 0x252049c0 ;  /* 0x252049c000047882 */ /* 0x000fe20000000000 */
[----:B------:R-:W-:-:S06]  /*03f0*/  UMOV UR5, 0x397b839a ;  /* 0x397b839a00057882 */ /* 0x000fcc0000000000 */
[----:B------:R-:W-:Y:S01]  /*0400*/  DFMA R30, R30, -UR4, R12 ;  /* 0x800000041e1e7c2b */ /* 0x000fe2000800000c */
[----:B------:R-:W-:Y:S10]  /*0410*/  @!P0 BRA `(.L_x_8) ;  /* 0x0000000000188947 */ /* 0x000ff40003800000 */
[----:B------:R-:W-:Y:S01]  /*0420*/  IMAD.MOV.U32 R13, RZ, RZ, R9 ;  /* 0x000000ffff0d7224 */ /* 0x000fe200078e0009 */
[----:B------:R-:W-:-:S07]  /*0430*/  MOV R12, 0x450 ;  /* 0x00000450000c7802 */ /* 0x000fce0000000f00 */
[----:B------:R-:W-:Y:S05]  /*0440*/  CALL.REL.NOINC `($_Z6sumOfFPlS_$__internal_trig_reduction_slowpathd) ;  /* 0x0000001c00907944 */ /* 0x000fea0003c00000 */
[----:B------:R-:W-:Y:S02]  /*0450*/  IMAD.MOV.U32 R25, RZ, RZ, R29 ;  /* 0x000000ffff197224 */ /* 0x000fe400078e001d */
[----:B------:R-:W-:Y:S02]  /*0460*/  IMAD.MOV.U32 R30, RZ, RZ, R8 ;  /* 0x000000ffff1e7224 */ /* 0x000fe400078e0008 */
[----:B------:R-:W-:-:S07]  /*0470*/  IMAD.MOV.U32 R31, RZ, RZ, R9 ;  /* 0x000000ffff1f7224 */ /* 0x000fce00078e0009 */
.L_x_8:
[----:B------:R-:W-:Y:S05]  /*0480*/  BSYNC.RECONVERGENT B6 ;  /* 0x0000000000067941 */ /* 0x000fea0003800200 */
.L_x_7:
[----:B------:R-:W-:-:S05]  /*0490*/  IMAD.SHL.U32 R8, R25, 0x40, RZ ;  /* 0x0000004019087824 */ /* 0x000fca00078e00ff */
[----:B------:R-:W-:-:S04]  /*04a0*/  LOP3.LUT R8, R8, 0x40, RZ, 0xc0, !PT ;  /* 0x0000004008087812 */ /* 0x000fc800078ec0ff */
[----:B------:R-:W-:-:S05]  /*04b0*/  IADD3 R34, P0, PT, R8, UR8, RZ ;  /* 0x0000000808227c10 */ /* 0x000fca000ff1e0ff */
[----:B------:R-:W-:-:S05]  /*04c0*/  IMAD.X R35, RZ, RZ, UR9, P0 ;  /* 0x00000009ff237e24 */ /* 0x000fca00080e06ff */
[----:B------:R-:W2:Y:S04]  /*04d0*/  LDG.E.128.CONSTANT R8, desc[UR6][R34.64] ;  /* 0x0000000622087981 */ /* 0x000ea8000c1e9d00 */
[----:B------:R-:W3:Y:S04]  /*04e0*/  LDG.E.128.CONSTANT R12, desc[UR6][R34.64+0x10] ;  /* 0x00001006220c7981 */ /* 0x000ee8000c1e9d00 */
[----:B------:R-:W4:Y:S01]  /*04f0*/  LDG.E.128.CONSTANT R16, desc[UR6][R34.64+0x20] ;  /* 0x0000200622107981 */ /* 0x000f22000c1e9d00 */
[----:B------:R-:W-:Y:S01]  /*0500*/  LOP3.LUT R28, R25, 0x1, RZ, 0xc0, !PT ;  /* 0x00000001191c7812 */ /* 0x000fe200078ec0ff */
[----:B------:R-:W-:Y:S01]  /*0510*/  IMAD.MOV.U32 R32, RZ, RZ, 0x20fd8164 ;  /* 0x20fd8164ff207424 */ /* 0x000fe200078e00ff */
[----:B------:R-:W-:Y:S01]  /*0520*/  UMOV UR4, 0x6dc9c883 ;  /* 0x6dc9c88300047882 */ /* 0x000fe20000000000 */
[----:B------:R-:W-:Y:S01]  /*0530*/  UMOV UR5, 0x3fe45f30 ;  /* 0x3fe45f3000057882 */ /* 0x000fe20000000000 */
[----:B------:R-:W-:Y:S01]  /*0540*/  ISETP.NE.U32.AND P0, PT, R28, 0x1, PT ;  /* 0x000000011c00780c */ /* 0x000fe20003f05070 */
[----:B------:R-:W-:Y:S01]  /*0550*/  IMAD.MOV.U32 R28, RZ, RZ, 0x3da8ff83 ;  /* 0x3da8ff83ff1c7424 */ /* 0x000fe200078e00ff */
[----:B------:R-:W-:Y:S02]  /*0560*/  BSSY.RECONVERGENT B6, `(.L_x_9) ;  /* 0x000002b000067945 */ /* 0x000fe40003800200 */
[----:B------:R-:W-:-:S02]  /*0570*/  FSEL R32, R32, -8.06006814911005101289e+34, !P0 ;  /* 0xf9785eba20207808 */ /* 0x000fc40004000000 */
[----:B------:R-:W-:Y:S01]  /*0580*/  FSEL R33, -R28, 0.11223486810922622681, !P0 ;  /* 0x3de5db651c217808 */ /* 0x000fe20004000100 */
[----:B------:R-:W-:-:S08]  /*0590*/  DMUL R28, R30, R30 ;  /* 0x0000001e1e1c7228 */ /* 0x000fd00000000000 */
[----:B--2---:R-:W-:-:S08]  /*05a0*/  DFMA R8, R28, R32, R8 ;  /* 0x000000201c08722b */ /* 0x004fd00000000008 */
[----:B------:R-:W-:-:S08]  /*05b0*/  DFMA R8, R28, R8, R10 ;  /* 0x000000081c08722b */ /* 0x000fd0000000000a */
[----:B---3--:R-:W-:Y:S01]  /*05c0*/  DFMA R8, R28, R8, R12 ;  /* 0x000000081c08722b */ /* 0x008fe2000000000c */
[----:B------:R-:W-:-:S05]  /*05d0*/  IADD3 R12, P1, PT, R24, 0x1, RZ ;  /* 0x00000001180c7810 */ /* 0x000fca0007f3e0ff */
[----:B------:R-:W-:Y:S02]  /*05e0*/  IMAD.X R13, RZ, RZ, R23, P1 ;  /* 0x000000ffff0d7224 */ /* 0x000fe400008e0617 */
[----:B------:R-:W-:-:S04]  /*05f0*/  DFMA R14, R28, R8, R14 ;  /* 0x000000081c0e722b */ /* 0x000fc8000000000e */
[----:B------:R-:W0:Y:S04]  /*0600*/  I2F.F64.S64 R12, R12 ;  /* 0x0000000c000c7312 */ /* 0x000e280000301c00 */
[----:B----4-:R-:W-:-:S08]  /*0610*/  DFMA R14, R28, R14, R16 ;  /* 0x0000000e1c0e722b */ /* 0x010fd00000000010 */
[----:B------:R-:W-:Y:S02]  /*0620*/  DFMA R18, R28, R14, R18 ;  /* 0x0000000e1c12722b */ /* 0x000fe40000000012 */
[----:B0-----:R-:W-:Y:S01]  /*0630*/  DMUL R8, R12, UR4 ;  /* 0x000000040c087c28 */ /* 0x001fe20008000000 */
[----:B------:R-:W-:Y:S01]  /*0640*/  UMOV UR4, 0x54442d18 ;  /* 0x54442d1800047882 */ /* 0x000fe20000000000 */
[----:B------:R-:W-:-:S04]  /*0650*/  UMOV UR5, 0x3ff921fb ;  /* 0x3ff921fb00057882 */ /* 0x000fc80000000000 */
[----:B------:R-:W-:Y:S02]  /*0660*/  DFMA R30, R18, R30, R30 ;  /* 0x0000001e121e722b */ /* 0x000fe4000000001e */
[----:B------:R-:W-:Y:S01]  /*0670*/  DFMA R18, R28, R18, 1 ;  /* 0x3ff000001c12742b */ /* 0x000fe20000000012 */
[----:B------:R-:W0:Y:S09]  /*0680*/  F2I.F64 R29, R8 ;  /* 0x00000008001d7311 */ /* 0x000e320000301100 */
[----:B------:R-:W-:-:S02]  /*0690*/  FSEL R10, R18, R30, !P0 ;  /* 0x0000001e120a7208 */ /* 0x000fc40004000000 */
[----:B------:R-:W-:Y:S02]  /*06a0*/  FSEL R11, R19, R31, !P0 ;  /* 0x0000001f130b7208 */ /* 0x000fe40004000000 */
[----:B------:R-:W-:Y:S01]  /*06b0*/  LOP3.LUT P0, RZ, R25, 0x2, RZ, 0xc0, !PT ;  /* 0x0000000219ff7812 */ /* 0x000fe2000780c0ff */
[----:B0-----:R-:W0:Y:S03]  /*06c0*/  I2F.F64 R34, R29 ;  /* 0x0000001d00227312 */ /* 0x001e260000201c00 */
[----:B------:R-:W-:-:S10]  /*06d0*/  DADD R14, RZ, -R10 ;  /* 0x00000000ff0e7229 */ /* 0x000fd4000000080a */
[----:B------:R-:W-:Y:S02]  /*06e0*/  FSEL R10, R10, R14, !P0 ;  /* 0x0000000e0a0a7208 */ /* 0x000fe40004000000 */
[----:B------:R-:W-:Y:S01]  /*06f0*/  FSEL R11, R11, R15, !P0 ;  /* 0x0000000f0b0b7208 */ /* 0x000fe20004000000 */
[----:B------:R-:W-:-:S05]  /*0700*/  DSETP.GE.AND P0, PT, |R12|, 2.14748364800000000000e+09, PT ;  /* 0x41e000000c00742a */ /* 0x000fca0003f06200 */
[----:B------:R-:W-:Y:S02]  /*0710*/  DADD R14, R10, R10 ;  /* 0x000000000a0e7229 */ /* 0x000fe4000000000a */
[C---:B0-----:R-:W-:Y:S01]  /*0720*/  DFMA R10, R34.reuse, -UR4, R12 ;  /* 0x80000004220a7c2b */ /* 0x041fe2000800000c */
[----:B------:R-:W-:Y:S01]  /*0730*/  UMOV UR4, 0x33145c00 ;  /* 0x33145c0000047882 */ /* 0x000fe20000000000 */
[----:B------:R-:W-:Y:S02]  /*0740*/  UMOV UR5, 0x3c91a626 ;  /* 0x3c91a62600057882 */ /* 0x000fe40000000000 */
[----:B------:R-:W0:Y:S04]  /*0750*/  F2I.F64.TRUNC R28, R14 ;  /* 0x0000000e001c7311 */ /* 0x000e28000030d100 */
[----:B------:R-:W-:Y:S01]  /*0760*/  DFMA R10, R34, -UR4, R10 ;  /* 0x80000004220a7c2b */ /* 0x000fe2000800000a */
[----:B------:R-:W-:Y:S01]  /*0770*/  UMOV UR4, 0x252049c0 ;  /* 0x252049c000047882 */ /* 0x000fe20000000000 */
[----:B------:R-:W-:-:S06]  /*0780*/  UMOV UR5, 0x397b839a ;  /* 0x397b839a00057882 */ /* 0x000fcc0000000000 */
[----:B------:R-:W-:Y:S01]  /*0790*/  DFMA R34, R34, -UR4, R10 ;  /* 0x8000000422227c2b */ /* 0x000fe2000800000a */
[----:B0-----:R-:W-:Y:S01]  /*07a0*/  SHF.R.S32.HI R25, RZ, 0x1f, R28 ;  /* 0x0000001fff197819 */ /* 0x001fe2000001141c */
[----:B------:R-:W-:Y:S09]  /*07b0*/  @!P0 BRA `(.L_x_10) ;  /* 0x0000000000148947 */ /* 0x000ff20003800000 */
[----:B------:R-:W-:Y:S01]  /*07c0*/  IMAD.MOV.U32 R8, RZ, RZ, R12 ;  /* 0x000000ffff087224 */ /* 0x000fe200078e000c */
[----:B------:R-:W-:-:S07]  /*07d0*/  MOV R12, 0x7f0 ;  /* 0x000007f0000c7802 */ /* 0x000fce0000000f00 */
[----:B------:R-:W-:Y:S05]  /*07e0*/  CALL.REL.NOINC `($_Z6sumOfFPlS_$__internal_trig_reduction_slowpathd) ;  /* 0x0000001800a87944 */ /* 0x000fea0003c00000 */
[----:B------:R-:W-:Y:S02]  /*07f0*/  IMAD.MOV.U32 R34, RZ, RZ, R8 ;  /* 0x000000ffff227224 */ /* 0x000fe400078e0008 */
[----:B------:R-:W-:-:S07]  /*0800*/  IMAD.MOV.U32 R35, RZ, RZ, R9 ;  /* 0x000000ffff237224 */ /* 0x000fce00078e0009 */
.L_x_10:
[----:B------:R-:W-:Y:S05]  /*0810*/  BSYNC.RECONVERGENT B6 ;  /* 0x0000000000067941 */ /* 0x000fea0003800200 */
.L_x_9:
        /* <DEDUP_REMOVED lines=9> */
[----:B------:R-:W-:Y:S01]  /*08b0*/  DMUL R32, R34, R34 ;  /* 0x0000002222207228 */ /* 0x000fe20000000000 */
[----:B------:R-:W-:Y:S01]  /*08c0*/  UMOV UR4, 0x6dc9c883 ;  /* 0x6dc9c88300047882 */ /* 0x000fe20000000000 */
[----:B------:R-:W-:Y:S01]  /*08d0*/  ISETP.NE.U32.AND P0, PT, R30, 0x1, PT ;  /* 0x000000011e00780c */ /* 0x000fe20003f05070 */
[----:B------:R-:W-:Y:S01]  /*08e0*/  IMAD.MOV.U32 R30, RZ, RZ, 0x20fd8164 ;  /* 0x20fd8164ff1e7424 */ /* 0x000fe200078e00ff */
[----:B------:R-:W-:Y:S01]  /*08f0*/  UMOV UR5, 0x3fe45f30 ;  /* 0x3fe45f3000057882 */ /* 0x000fe20000000000 */
[----:B------:R-:W-:Y:S01]  /*0900*/  BSSY.RECONVERGENT B6, `(.L_x_11) ;  /* 0x000002d000067945 */ /* 0x000fe20003800200 */
[----:B------:R-:W-:-:S02]  /*0910*/  FSEL R31, -R31, 0.11223486810922622681, !P0 ;  /* 0x3de5db651f1f7808 */ /* 0x000fc40004000100 */
[----:B------:R-:W-:-:S06]  /*0920*/  FSEL R30, R30, -8.06006814911005101289e+34, !P0 ;  /* 0xf9785eba1e1e7808 */ /* 0x000fcc0004000000 */
        /* <DEDUP_REMOVED lines=13> */
[----:B------:R-:W-:Y:S02]  /*0a00*/  DFMA R16, R32, R16, 1 ;  /* 0x3ff000002010742b */ /* 0x000fe40000000010 */
[----:B------:R-:W0:Y:S08]  /*0a10*/  F2I.F64 R30, R30 ;  /* 0x0000001e001e7311 */ /* 0x000e300000301100 */
[----:B------:R-:W-:-:S02]  /*0a20*/  FSEL R8, R16, R34, !P0 ;  /* 0x0000002210087208 */ /* 0x000fc40004000000 */
[----:B------:R-:W-:Y:S02]  /*0a30*/  FSEL R9, R17, R35, !P0 ;  /* 0x0000002311097208 */ /* 0x000fe40004000000 */
[----:B------:R-:W-:-:S04]  /*0a40*/  LOP3.LUT P0, RZ, R29, 0x2, RZ, 0xc0, !PT ;  /* 0x000000021dff7812 */ /* 0x000fc8000780c0ff */
[----:B------:R-:W-:Y:S01]  /*0a50*/  DADD R14, RZ, -R8 ;  /* 0x00000000ff0e7229 */ /* 0x000fe20000000808 */
[----:B0-----:R-:W0:Y:S09]  /*0a60*/  I2F.F64 R10, R30 ;  /* 0x0000001e000a7312 */ /* 0x001e320000201c00 */
[----:B------:R-:W-:-:S02]  /*0a70*/  FSEL R14, R8, R14, !P0 ;  /* 0x0000000e080e7208 */ /* 0x000fc40004000000 */
[----:B------:R-:W-:Y:S01]  /*0a80*/  FSEL R15, R9, R15, !P0 ;  /* 0x0000000f090f7208 */ /* 0x000fe20004000000 */
[----:B------:R-:W-:Y:S02]  /*0a90*/  DSETP.GE.AND P0, PT, |R12|, 2.14748364800000000000e+09, PT ;  /* 0x41e000000c00742a */ /* 0x000fe40003f06200 */
[----:B0-----:R-:W-:Y:S01]  /*0aa0*/  DFMA R8, R10, -UR4, R12 ;  /* 0x800000040a087c2b */ /* 0x001fe2000800000c */
[----:B------:R-:W-:Y:S02]  /*0ab0*/  UMOV UR4, 0x33145c00 ;  /* 0x33145c0000047882 */ /* 0x000fe40000000000 */
[----:B------:R-:W-:Y:S01]  /*0ac0*/  DADD R14, R14, R14 ;  /* 0x000000000e0e7229 */ /* 0x000fe2000000000e */
[----:B------:R-:W-:-:S04]  /*0ad0*/  UMOV UR5, 0x3c91a626 ;  /* 0x3c91a62600057882 */ /* 0x000fc80000000000 */
[----:B------:R-:W-:Y:S01]  /*0ae0*/  DFMA R8, R10, -UR4, R8 ;  /* 0x800000040a087c2b */ /* 0x000fe20008000008 */
[----:B------:R-:W-:Y:S01]  /*0af0*/  UMOV UR4, 0x252049c0 ;  /* 0x252049c000047882 */ /* 0x000fe20000000000 */
[----:B------:R-:W-:-:S03]  /*0b00*/  UMOV UR5, 0x397b839a ;  /* 0x397b839a00057882 */ /* 0x000fc60000000000 */
[----:B------:R-:W0:Y:S02]  /*0b10*/  F2I.F64.TRUNC R14, R14 ;  /* 0x0000000e000e7311 */ /* 0x000e24000030d100 */
[----:B0-----:R-:W-:Y:S01]  /*0b20*/  IADD3 R7, P1, P3, R14, R7, R28 ;  /* 0x000000070e077210 */ /* 0x001fe20007b3e01c */
[----:B------:R-:W-:Y:S01]  /*0b30*/  DFMA R28, R10, -UR4, R8 ;  /* 0x800000040a1c7c2b */ /* 0x000fe20008000008 */
[----:B------:R-:W-:-:S04]  /*0b40*/  SHF.R.S32.HI R8, RZ, 0x1f, R14 ;  /* 0x0000001fff087819 */ /* 0x000fc8000001140e */
[----:B------:R-:W-:Y:S01]  /*0b50*/  IADD3.X R20, PT, PT, R8, R20, R25, P1, P3 ;  /* 0x0000001408147210 */ /* 0x000fe20000fe6419 */
[----:B------:R-:W-:Y:S06]  /*0b60*/  @!P0 BRA `(.L_x_12) ;  /* 0x0000000000188947 */ /* 0x000fec0003800000 */
[----:B------:R-:W-:Y:S01]  /*0b70*/  IMAD.MOV.U32 R8, RZ, RZ, R12 ;  /* 0x000000ffff087224 */ /* 0x000fe200078e000c */
[----:B------:R-:W-:-:S07]  /*0b80*/  MOV R12, 0xba0 ;  /* 0x00000ba0000c7802 */ /* 0x000fce0000000f00 */
[----:B------:R-:W-:Y:S05]  /*0b90*/  CALL.REL.NOINC `($_Z6sumOfFPlS_$__internal_trig_reduction_slowpathd) ;  /* 0x0000001400bc7944 */ /* 0x000fea0003c00000 */
[----:B------:R-:W-:Y:S02]  /*0ba0*/  IMAD.MOV.U32 R30, RZ, RZ, R29 ;  /* 0x000000ffff1e7224 */ /* 0x000fe400078e001d */
[----:B------:R-:W-:Y:S02]  /*0bb0*/  IMAD.MOV.U32 R28, RZ, RZ, R8 ;  /* 0x000000ffff1c7224 */ /* 0x000fe400078e0008 */
[----:B------:R-:W-:-:S07]  /*0bc0*/  IMAD.MOV.U32 R29, RZ, RZ, R9 ;  /* 0x000000ffff1d7224 */ /* 0x000fce00078e0009 */
.L_x_12:
[----:B------:R-:W-:Y:S05]  /*0bd0*/  BSYNC.RECONVERGENT B6 ;  /* 0x0000000000067941 */ /* 0x000fea0003800200 */
.L_x_11:
        /* <DEDUP_REMOVED lines=15> */
[----:B------:R-:W-:-:S02]  /*0cd0*/  FSEL R34, R34, -8.06006814911005101289e+34, !P0 ;  /* 0xf9785eba22227808 */ /* 0x000fc40004000000 */
[----:B------:R-:W-:-:S06]  /*0ce0*/  FSEL R35, -R25, 0.11223486810922622681, !P0 ;  /* 0x3de5db6519237808 */ /* 0x000fcc0004000100 */
        /* <DEDUP_REMOVED lines=39> */
.L_x_14:
[----:B------:R-:W-:Y:S05]  /*0f60*/  BSYNC.RECONVERGENT B6 ;  /* 0x0000000000067941 */ /* 0x000fea0003800200 */
.L_x_13:
        /* <DEDUP_REMOVED lines=10> */
[----:B------:R-:W-:-:S02]  /*1010*/  IADD3 R24, P1, PT, R24, 0x4, RZ ;  /* 0x0000000418187810 */ /* 0x000fc40007f3e0ff */
[----:B------:R-:W-:Y:S01]  /*1020*/  ISETP.NE.U32.AND P0, PT, R30, 0x1, PT ;  /* 0x000000011e00780c */ /* 0x000fe20003f05070 */
[----:B------:R-:W-:Y:S02]  /*1030*/  IMAD.MOV.U32 R30, RZ, RZ, 0x20fd8164 ;  /* 0x20fd8164ff1e7424 */ /* 0x000fe400078e00ff */
[----:B------:R-:W-:Y:S01]  /*1040*/  IMAD.X R23, RZ, RZ, R23, P1 ;  /* 0x000000ffff177224 */ /* 0x000fe200008e0617 */
[----:B------:R-:W-:Y:S02]  /*1050*/  FSEL R31, -R31, 0.11223486810922622681, !P0 ;  /* 0x3de5db651f1f7808 */ /* 0x000fe40004000100 */
[----:B------:R-:W-:-:S06]  /*1060*/  FSEL R30, R30, -8.06006814911005101289e+34, !P0 ;  /* 0xf9785eba1e1e7808 */ /* 0x000fcc0004000000 */
[----:B--2---:R-:W-:-:S08]  /*1070*/  DFMA R8, R32, R30, R8 ;  /* 0x0000001e2008722b */ /* 0x004fd00000000008 */
[----:B------:R-:W-:-:S08]  /*1080*/  DFMA R8, R32, R8, R10 ;  /* 0x000000082008722b */ /* 0x000fd0000000000a */
[----:B---3--:R-:W-:-:S08]  /*1090*/  DFMA R8, R32, R8, R12 ;  /* 0x000000082008722b */ /* 0x008fd0000000000c */
[----:B------:R-:W-:-:S08]  /*10a0*/  DFMA R8, R32, R8, R14 ;  /* 0x000000082008722b */ /* 0x000fd0000000000e */
[----:B----4-:R-:W-:-:S08]  /*10b0*/  DFMA R8, R32, R8, R16 ;  /* 0x000000082008722b */ /* 0x010fd00000000010 */
[----:B------:R-:W-:-:S08]  /*10c0*/  DFMA R8, R32, R8, R18 ;  /* 0x000000082008722b */ /* 0x000fd00000000012 */
[----:B------:R-:W-:Y:S02]  /*10d0*/  DFMA R34, R8, R34, R34 ;  /* 0x000000220822722b */ /* 0x000fe40000000022 */
[----:B------:R-:W-:-:S10]  /*10e0*/  DFMA R8, R32, R8, 1 ;  /* 0x3ff000002008742b */ /* 0x000fd40000000008 */
[----:B------:R-:W-:Y:S02]  /*10f0*/  FSEL R10, R8, R34, !P0 ;  /* 0x00000022080a7208 */ /* 0x000fe40004000000 */
[----:B------:R-:W-:Y:S02]  /*1100*/  FSEL R11, R9, R35, !P0 ;  /* 0x00000023090b7208 */ /* 0x000fe40004000000 */
[----:B------:R-:W-:-:S04]  /*1110*/  LOP3.LUT P0, RZ, R29, 0x2, RZ, 0xc0, !PT ;  /* 0x000000021dff7812 */ /* 0x000fc8000780c0ff */
[----:B------:R-:W-:-:S10]  /*1120*/  DADD R8, RZ, -R10 ;  /* 0x00000000ff087229 */ /* 0x000fd4000000080a */
[----:B------:R-:W-:Y:S02]  /*1130*/  FSEL R8, R10, R8, !P0 ;  /* 0x000000080a087208 */ /* 0x000fe40004000000 */
[----:B------:R-:W-:Y:S02]  /*1140*/  FSEL R9, R11, R9, !P0 ;  /* 0x000000090b097208 */ /* 0x000fe40004000000 */
[----:B------:R-:W-:-:S04]  /*1150*/  IADD3 R22, P0, PT, R22, -0x4, RZ ;  /* 0xfffffffc16167810 */ /* 0x000fc80007f1e0ff */
[----:B------:R-:W-:Y:S01]  /*1160*/  DADD R8, R8, R8 ;  /* 0x0000000008087229 */ /* 0x000fe20000000008 */
[----:B------:R-:W-:Y:S02]  /*1170*/  IADD3.X R21, PT, PT, R21, -0x1, RZ, P0, !PT ;  /* 0xffffffff15157810 */ /* 0x000fe400007fe4ff */
[----:B------:R-:W-:-:S04]  /*1180*/  ISETP.NE.U32.AND P0, PT, R22, RZ, PT ;  /* 0x000000ff1600720c */ /* 0x000fc80003f05070 */
[----:B------:R-:W-:-:S03]  /*1190*/  ISETP.NE.AND.EX P0, PT, R21, RZ, PT, P0 ;  /* 0x000000ff1500720c */ /* 0x000fc60003f05300 */
[----:B------:R-:W0:Y:S02]  /*11a0*/  F2I.F64.TRUNC R8, R8 ;  /* 0x0000000800087311 */ /* 0x000e24000030d100 */
[----:B0-----:R-:W-:Y:S02]  /*11b0*/  IADD3 R7, P3, P4, R8, R7, R28 ;  /* 0x0000000708077210 */ /* 0x001fe40007c7e01c */
[----:B------:R-:W-:-:S04]  /*11c0*/  SHF.R.S32.HI R10, RZ, 0x1f, R8 ;  /* 0x0000001fff0a7819 */ /* 0x000fc80000011408 */
[----:B------:R-:W-:Y:S02]  /*11d0*/  IADD3.X R20, PT, PT, R10, R20, R25, P3, P4 ;  /* 0x000000140a147210 */ /* 0x000fe40001fe8419 */
[----:B------:R-:W-:Y:S05]  /*11e0*/  @P0 BRA `(.L_x_15) ;  /* 0xfffffff0003c0947 */ /* 0x000fea000383ffff */
[----:B------:R-:W-:Y:S05]  /*11f0*/  BSYNC.RECONVERGENT B5 ;  /* 0x0000000000057941 */ /* 0x000fea0003800200 */
.L_x_6:
[----:B------:R-:W-:Y:S02]  /*1200*/  IMAD.MOV.U32 R22, RZ, RZ, R24 ;  /* 0x000000ffff167224 */ /* 0x000fe400078e0018 */
[----:B------:R-:W-:-:S07]  /*1210*/  IMAD.MOV.U32 R21, RZ, RZ, R23 ;  /* 0x000000ffff157224 */ /* 0x000fce00078e0017 */
.L_x_5:
[----:B------:R-:W-:Y:S05]  /*1220*/  BSYNC.RECONVERGENT B4 ;  /* 0x0000000000047941 */ /* 0x000fea0003800200 */
.L_x_4:
[----:B------:R-:W-:-:S05]  /*1230*/  VIADD R8, R26, 0x1 ;  /* 0x000000011a087836 */ /* 0x000fca0000000000 */
[----:B------:R-:W-:-:S04]  /*1240*/  LOP3.LUT R8, R8, 0x3, RZ, 0xc0, !PT ;  /* 0x0000000308087812 */ /* 0x000fc800078ec0ff */
[----:B------:R-:W-:-:S04]  /*1250*/  ISETP.NE.U32.AND P0, PT, R8, RZ, PT ;  /* 0x000000ff0800720c */ /* 0x000fc80003f05070 */
[----:B------:R-:W-:-:S13]  /*1260*/  ISETP.NE.AND.EX P0, PT, RZ, RZ, PT, P0 ;  /* 0x000000ffff00720c */ /* 0x000fda0003f05300 */
[----:B------:R-:W-:Y:S05]  /*1270*/  @!P0 BRA `(.L_x_3) ;  /* 0x0000000800f88947 */ /* 0x000fea0003800000 */
[----:B------:R-:W-:Y:S01]  /*1280*/  ISETP.NE.U32.AND P0, PT, R8, 0x1, PT ;  /* 0x000000010800780c */ /* 0x000fe20003f05070 */
[----:B------:R-:W-:Y:S03]  /*1290*/  BSSY.RECONVERGENT B4, `(.L_x_16) ;  /* 0x000007c000047945 */ /* 0x000fe60003800200 */
[----:B------:R-:W-:-:S13]  /*12a0*/  ISETP.NE.AND.EX P0, PT, RZ, RZ, PT, P0 ;  /* 0x000000ffff00720c */ /* 0x000fda0003f05300 */
[----:B------:R-:W-:Y:S05]  /*12b0*/  @!P0 BRA `(.L_x_17) ;  /* 0x0000000400e48947 */ /* 0x000fea0003800000 */
[----:B------:R-:W-:Y:S01]  /*12c0*/  IMAD.MOV.U32 R23, RZ, RZ, R21 ;  /* 0x000000ffff177224 */ /* 0x000fe200078e0015 */
[----:B------:R-:W-:Y:S01]  /*12d0*/  UMOV UR4, 0x6dc9c883 ;  /* 0x6dc9c88300047882 */ /* 0x000fe20000000000 */
[----:B------:R-:W-:Y:S01]  /*12e0*/  UMOV UR5, 0x3fe45f30 ;  /* 0x3fe45f3000057882 */ /* 0x000fe20000000000 */
[----:B------:R-:W-:Y:S01]  /*12f0*/  BSSY.RECONVERGENT B5, `(.L_x_18) ;  /* 0x0000016000057945 */ /* 0x000fe20003800200 */
[----:B------:R-:W0:Y:S02]  /*1300*/  I2F.F64.S64 R8, R22 ;  /* 0x0000001600087312 */ /* 0x000e240000301c00 */
[C---:B0-----:R-:W-:Y:S01]  /*1310*/  DMUL R32, R8.reuse, UR4 ;  /* 0x0000000408207c28 */ /* 0x041fe20008000000 */
[----:B------:R-:W-:Y:S01]  /*1320*/  UMOV UR4, 0x54442d18 ;  /* 0x54442d1800047882 */ /* 0x000fe20000000000 */
[----:B------:R-:W-:Y:S01]  /*1330*/  UMOV UR5, 0x3ff921fb ;  /* 0x3ff921fb00057882 */ /* 0x000fe20000000000 */
[----:B------:R-:W-:-:S07]  /*1340*/  DSETP.GE.AND P0, PT, |R8|, 2.14748364800000000000e+09, PT ;  /* 0x41e000000800742a */ /* 0x000fce0003f06200 */
        /* <DEDUP_REMOVED lines=16> */
.L_x_19:
[----:B------:R-:W-:Y:S05]  /*1450*/  BSYNC.RECONVERGENT B5 ;  /* 0x0000000000057941 */ /* 0x000fea0003800200 */
.L_x_18:
[----:B------:R-:W0:Y:S01]  /*1460*/  LDCU.64 UR4, c[0x4][0x8] ;  /* 0x01000100ff0477ac */ /* 0x000e220008000a00 */
[----:B------:R-:W-:-:S05]  /*1470*/  IMAD.SHL.U32 R8, R32, 0x40, RZ ;  /* 0x0000004020087824 */ /* 0x000fca00078e00ff */
[----:B------:R-:W-:-:S04]  /*1480*/  LOP3.LUT R8, R8, 0x40, RZ, 0xc0, !PT ;  /* 0x0000004008087812 */ /* 0x000fc800078ec0ff */
[----:B0-----:R-:W-:-:S05]  /*1490*/  IADD3 R34, P0, PT, R8, UR4, RZ ;  /* 0x0000000408227c10 */ /* 0x001fca000ff1e0ff */
        /* <DEDUP_REMOVED lines=36> */
[----:B0-----:R-:W-:Y:S01]  /*16e0*/  DFMA R10, R24, -UR4, R12 ;  /* 0x80000004180a7c2b */ /* 0x001fe2000800000c */
[----:B------:R-:W-:Y:S01]  /*16f0*/  UMOV UR4, 0x33145c00 ;  /* 0x33145c0000047882 */ /* 0x000fe20000000000 */
[----:B------:R-:W-:Y:S01]  /*1700*/  DSETP.GE.AND P0, PT, |R12|, 2.14748364800000000000e+09, PT ;  /* 0x41e000000c00742a */ /* 0x000fe20003f06200 */
[----:B------:R-:W-:Y:S02]  /*1710*/  UMOV UR5, 0x3c91a626 ;  /* 0x3c91a62600057882 */ /* 0x000fe40000000000 */
[----:B------:R-:W-:-:S03]  /*1720*/  DADD R8, R8, R8 ;  /* 0x0000000008087229 */ /* 0x000fc60000000008 */
[----:B------:R-:W-:Y:S01]  /*1730*/  DFMA R10, R24, -UR4, R10 ;  /* 0x80000004180a7c2b */ /* 0x000fe2000800000a */
[----:B------:R-:W-:Y:S01]  /*1740*/  UMOV UR4, 0x252049c0 ;  /* 0x252049c000047882 */ /* 0x000fe20000000000 */
[----:B------:R-:W-:-:S05]  /*1750*/  UMOV UR5, 0x397b839a ;  /* 0x397b839a00057882 */ /* 0x000fca0000000000 */
[----:B------:R-:W0:Y:S01]  /*1760*/  F2I.F64.TRUNC R8, R8 ;  /* 0x0000000800087311 */ /* 0x000e22000030d100 */
[----:B------:R-:W-:Y:S01]  /*1770*/  DFMA R24, R24, -UR4, R10 ;  /* 0x8000000418187c2b */ /* 0x000fe2000800000a */
[----:B0-----:R-:W-:-:S04]  /*1780*/  IADD3 R7, P1, PT, R8, R7, RZ ;  /* 0x0000000708077210 */ /* 0x001fc80007f3e0ff */
[----:B------:R-:W-:Y:S01]  /*1790*/  LEA.HI.X.SX32 R20, R8, R20, 0x1, P1 ;  /* 0x0000001408147211 */ /* 0x000fe200008f0eff */
[----:B------:R-:W-:Y:S08]  /*17a0*/  @!P0 BRA `(.L_x_21) ;  /* 0x0000000000188947 */ /* 0x000ff00003800000 */
[----:B------:R-:W-:Y:S01]  /*17b0*/  IMAD.MOV.U32 R8, RZ, RZ, R12 ;  /* 0x000000ffff087224 */ /* 0x000fe200078e000c */
[----:B------:R-:W-:-:S07]  /*17c0*/  MOV R12, 0x17e0 ;  /* 0x000017e0000c7802 */ /* 0x000fce0000000f00 */
[----:B------:R-:W-:Y:S05]  /*17d0*/  CALL.REL.NOINC `($_Z6sumOfFPlS_$__internal_trig_reduction_slowpathd) ;  /* 0x0000000800ac7944 */ /* 0x000fea0003c00000 */
[----:B------:R-:W-:Y:S02]  /*17e0*/  IMAD.MOV.U32 R23, RZ, RZ, R29 ;  /* 0x000000ffff177224 */ /* 0x000fe400078e001d */
[----:B------:R-:W-:Y:S02]  /*17f0*/  IMAD.MOV.U32 R24, RZ, RZ, R8 ;  /* 0x000000ffff187224 */ /* 0x000fe400078e0008 */
[----:B------:R-:W-:-:S07]  /*1800*/  IMAD.MOV.U32 R25, RZ, RZ, R9 ;  /* 0x000000ffff197224 */ /* 0x000fce00078e0009 */
.L_x_21:
[----:B------:R-:W-:Y:S05]  /*1810*/  BSYNC.RECONVERGENT B5 ;  /* 0x0000000000057941 */ /* 0x000fea0003800200 */
.L_x_20:
        /* <DEDUP_REMOVED lines=30> */
[----:B------:R-:W-:-:S06]  /*1a00*/  FSEL R9, R11, R9, !P0 ;  /* 0x000000090b097208 */ /* 0x000fcc0004000000 */
[----:B------:R-:W-:-:S10]  /*1a10*/  DADD R8, R8, R8 ;  /* 0x0000000008087229 */ /* 0x000fd40000000008 */
[----:B------:R-:W0:Y:S02]  /*1a20*/  F2I.F64.TRUNC R8, R8 ;  /* 0x0000000800087311 */ /* 0x000e24000030d100 */
[----:B0-----:R-:W-:-:S04]  /*1a30*/  IADD3 R7, P0, PT, R8, R7, RZ ;  /* 0x0000000708077210 */ /* 0x001fc80007f1e0ff */
[----:B------:R-:W-:-:S09]  /*1a40*/  LEA.HI.X.SX32 R20, R8, R20, 0x1, P0 ;  /* 0x0000001408147211 */ /* 0x000fd200000f0eff */
.L_x_17:
[----:B------:R-:W-:Y:S05]  /*1a50*/  BSYNC.RECONVERGENT B4 ;  /* 0x0000000000047941 */ /* 0x000fea0003800200 */
.L_x_16:
[----:B------:R-:W-:Y:S01]  /*1a60*/  LOP3.LUT R8, R26, 0x1, RZ, 0xc0, !PT ;  /* 0x000000011a087812 */ /* 0x000fe200078ec0ff */
[----:B------:R-:W-:Y:S02]  /*1a70*/  IMAD.MOV.U32 R12, RZ, RZ, R22 ;  /* 0x000000ffff0c7224 */ /* 0x000fe400078e0016 */
[----:B------:R-:W-:Y:S01]  /*1a80*/  IMAD.MOV.U32 R13, RZ, RZ, R21 ;  /* 0x000000ffff0d7224 */ /* 0x000fe200078e0015 */
[----:B------:R-:W-:-:S04]  /*1a90*/  ISETP.NE.U32.AND P0, PT, R8, 0x1, PT ;  /* 0x000000010800780c */ /* 0x000fc80003f05070 */
[----:B------:R-:W-:-:S13]  /*1aa0*/  ISETP.NE.U32.AND.EX P0, PT, RZ, RZ, PT, P0 ;  /* 0x000000ffff00720c */ /* 0x000fda0003f05100 */
[----:B------:R-:W-:Y:S05]  /*1ab0*/  @!P0 BRA `(.L_x_3) ;  /* 0x0000000000e88947 */ /* 0x000fea0003800000 */
[----:B------:R-:W0:Y:S01]  /*1ac0*/  I2F.F64.S64 R12, R12 ;  /* 0x0000000c000c7312 */ /* 0x000e220000301c00 */
[----:B------:R-:W-:Y:S01]  /*1ad0*/  UMOV UR4, 0x6dc9c883 ;  /* 0x6dc9c88300047882 */ /* 0x000fe20000000000 */
[----:B------:R-:W-:Y:S01]  /*1ae0*/  UMOV UR5, 0x3fe45f30 ;  /* 0x3fe45f3000057882 */ /* 0x000fe20000000000 */
[----:B------:R-:W-:Y:S01]  /*1af0*/  BSSY.RECONVERGENT B4, `(.L_x_22) ;  /* 0x0000015000047945 */ /* 0x000fe20003800200 */
        /* <DEDUP_REMOVED lines=20> */
.L_x_23:
[----:B------:R-:W-:Y:S05]  /*1c40*/  BSYNC.RECONVERGENT B4 ;  /* 0x0000000000047941 */ /* 0x000fea0003800200 */
.L_x_22:
        /* <DEDUP_REMOVED lines=9> */
[----:B------:R-:W-:-:S02]  /*1ce0*/  IMAD.MOV.U32 R26, RZ, RZ, 0x20fd8164 ;  /* 0x20fd8164ff1a7424 */ /* 0x000fc400078e00ff */
[----:B------:R-:W-:Y:S01]  /*1cf0*/  IMAD.MOV.U32 R27, RZ, RZ, 0x3da8ff83 ;  /* 0x3da8ff83ff1b7424 */ /* 0x000fe200078e00ff */
[----:B------:R-:W-:Y:S01]  /*1d00*/  ISETP.NE.U32.AND P0, PT, R24, 0x1, PT ;  /* 0x000000011800780c */ /* 0x000fe20003f05070 */
[----:B------:R-:W-:-:S03]  /*1d10*/  DMUL R24, R22, R22 ;  /* 0x0000001616187228 */ /* 0x000fc60000000000 */
[----:B------:R-:W-:Y:S02]  /*1d20*/  FSEL R26, R26, -8.06006814911005101289e+34, !P0 ;  /* 0xf9785eba1a1a7808 */ /* 0x000fe40004000000 */
[----:B------:R-:W-:-:S06]  /*1d30*/  FSEL R27, -R27, 0.11223486810922622681, !P0 ;  /* 0x3de5db651b1b7808 */ /* 0x000fcc0004000100 */
        /* <DEDUP_REMOVED lines=18> */
.L_x_3:
[----:B------:R-:W-:Y:S05]  /*1e60*/  BSYNC.RECONVERGENT B0 ;  /* 0x0000000000007941 */ /* 0x000fea0003800200 */
.L_x_2:
[----:B------:R-:W-:-:S05]  /*1e70*/  IADD3 R4, P0, PT, R4, R7, RZ ;  /* 0x0000000704047210 */ /* 0x000fca0007f1e0ff */
[----:B------:R-:W-:-:S05]  /*1e80*/  IMAD.X R5, R5, 0x1, R20, P0 ;  /* 0x0000000105057824 */ /* 0x000fca00000e0614 */
[----:B------:R0:W-:Y:S01]  /*1e90*/  STS.64 [R6], R4 ;  /* 0x0000000406007388 */ /* 0x0001e20000000a00 */
[----:B------:R-:W-:Y:S05]  /*1ea0*/  @!P2 BRA `(.L_x_24) ;  /* 0xffffffe00094a947 */ /* 0x000fea000383ffff */
.L_x_1:
[----:B------:R-:W-:Y:S05]  /*1eb0*/  BSYNC.RECONVERGENT B1 ;  /* 0x0000000000017941 */ /* 0x000fea0003800200 */
.L_x_0:
[----:B------:R-:W-:Y:S01]  /*1ec0*/  BAR.SYNC.DEFER_BLOCKING 0x0 ;  /* 0x0000000000007b1d */ /* 0x000fe20000010000 */
[C---:B------:R-:W-:Y:S02]  /*1ed0*/  LOP3.LUT R2, R0.reuse, 0x1, RZ, 0xc0, !PT ;  /* 0x0000000100027812 */ /* 0x040fe400078ec0ff */
[----:B------:R-:W-:Y:S02]  /*1ee0*/  LOP3.LUT P0, RZ, R0, 0x3, RZ, 0xc0, !PT ;  /* 0x0000000300ff7812 */ /* 0x000fe4000780c0ff */
[----:B------:R-:W-:-:S13]  /*1ef0*/  ISETP.NE.U32.AND P1, PT, R2, 0x1, PT ;  /* 0x000000010200780c */ /* 0x000fda0003f25070 */
[----:B0-----:R-:W-:Y:S04]  /*1f00*/  @P1 LDS.64 R4, [R6+0x8] ;  /* 0x0000080006041984 */ /* 0x001fe80000000a00 */
[----:B------:R-:W0:Y:S02]  /*1f10*/  @P1 LDS.64 R8, [R6] ;  /* 0x0000000006081984 */ /* 0x000e240000000a00 */
[----:B0-----:R-:W-:-:S05]  /*1f20*/  @P1 IADD3 R10, P2, PT, R4, R8, RZ ;  /* 0x00000008040a1210 */ /* 0x001fca0007f5e0ff */
[----:B------:R-:W-:-:S05]  /*1f30*/  @P1 IMAD.X R11, R5, 0x1, R9, P2 ;  /* 0x00000001050b1824 */ /* 0x000fca00010e0609 */
[----:B------:R-:W-:Y:S01]  /*1f40*/  @P1 STS.64 [R6], R10 ;  /* 0x0000000a06001388 */ /* 0x000fe20000000a00 */
[----:B------:R-:W-:Y:S01]  /*1f50*/  BAR.SYNC.DEFER_BLOCKING 0x0 ;  /* 0x0000000000007b1d */ /* 0x000fe20000010000 */
[----:B------:R-:W-:-:S05]  /*1f60*/  LOP3.LUT P1, RZ, R0, 0x7, RZ, 0xc0, !PT ;  /* 0x0000000700ff7812 */ /* 0x000fca000782c0ff */
[----:B------:R-:W-:Y:S04]  /*1f70*/  @!P0 LDS.64 R4, [R6+0x10] ;  /* 0x0000100006048984 */ /* 0x000fe80000000a00 */
[----:B------:R-:W0:Y:S02]  /*1f80*/  @!P0 LDS.64 R8, [R6] ;  /* 0x0000000006088984 */ /* 0x000e240000000a00 */
[----:B0-----:R-:W-:-:S05]  /*1f90*/  @!P0 IADD3 R12, P2, PT, R4, R8, RZ ;  /* 0x00000008040c8210 */ /* 0x001fca0007f5e0ff */
[----:B------:R-:W-:-:S05]  /*1fa0*/  @!P0 IMAD.X R13, R5, 0x1, R9, P2 ;  /* 0x00000001050d8824 */ /* 0x000fca00010e0609 */
[----:B------:R-:W-:Y:S01]  /*1fb0*/  @!P0 STS.64 [R6], R12 ;  /* 0x0000000c06008388 */ /* 0x000fe20000000a00 */
        /* <DEDUP_REMOVED lines=28> */
[----:B------:R-:W-:Y:S06]  /*2180*/  BAR.SYNC.DEFER_BLOCKING 0x0 ;  /* 0x0000000000007b1d */ /* 0x000fec0000010000 */
[----:B------:R-:W-:Y:S04]  /*2190*/  @!P1 LDS.64 R4, [R6+0x200] ;  /* 0x0002000006049984 */ /* 0x000fe80000000a00 */
[----:B------:R-:W0:Y:S02]  /*21a0*/  @!P1 LDS.64 R8, [R6] ;  /* 0x0000000006089984 */ /* 0x000e240000000a00 */
[----:B0-----:R-:W-:-:S05]  /*21b0*/  @!P1 IADD3 R4, P0, PT, R4, R8, RZ ;  /* 0x0000000804049210 */ /* 0x001fca0007f1e0ff */
[----:B------:R-:W-:Y:S01]  /*21c0*/  @!P1 IMAD.X R5, R5, 0x1, R9, P0 ;  /* 0x0000000105059824 */ /* 0x000fe200000e0609 */
[----:B------:R-:W-:-:S04]  /*21d0*/  ISETP.NE.AND P0, PT, R0, RZ, PT ;  /* 0x000000ff0000720c */ /* 0x000fc80003f05270 */
[----:B------:R0:W-:Y:S01]  /*21e0*/  @!P1 STS.64 [R6], R4 ;  /* 0x0000000406009388 */ /* 0x0001e20000000a00 */
[----:B------:R-:W-:Y:S08]  /*21f0*/  BAR.SYNC.DEFER_BLOCKING 0x0 ;  /* 0x0000000000007b1d */ /* 0x000ff00000010000 */
[----:B------:R-:W-:Y:S05]  /*2200*/  @P0 EXIT ;  /* 0x000000000000094d */ /* 0x000fea0003800000 */
[----:B------:R-:W1:Y:S01]  /*2210*/  S2UR UR5, SR_CgaCtaId ;  /* 0x00000000000579c3 */ /* 0x000e620000008800 */
[----:B------:R-:W-:-:S07]  /*2220*/  UMOV UR4, 0x400 ;  /* 0x0000040000047882 */ /* 0x000fce0000000000 */
[----:B0-----:R-:W0:Y:S01]  /*2230*/  LDC.64 R6, c[0x0][0x388] ;  /* 0x0000e200ff067b82 */ /* 0x001e220000000a00 */
[----:B-1----:R-:W-:Y:S01]  /*2240*/  ULEA UR4, UR5, UR4, 0x18 ;  /* 0x0000000405047291 */ /* 0x002fe2000f8ec0ff */
[----:B0-----:R-:W-:-:S08]  /*2250*/  IMAD.WIDE.U32 R2, R3, 0x8, R6 ;  /* 0x0000000803027825 */ /* 0x001fd000078e0006 */
[----:B------:R-:W0:Y:S04]  /*2260*/  LDS.64 R4, [UR4] ;  /* 0x00000004ff047984 */ /* 0x000e280008000a00 */
[----:B0-----:R-:W-:Y:S01]  /*2270*/  STG.E.64 desc[UR6][R2.64], R4 ;  /* 0x0000000402007986 */ /* 0x001fe2000c101b06 */
[----:B------:R-:W-:Y:S05]  /*2280*/  EXIT ;  /* 0x000000000000794d */ /* 0x000fea0003800000 */
        .type           $_Z6sumOfFPlS_$__internal_trig_reduction_slowpathd,@function
        .size           $_Z6sumOfFPlS_$__internal_trig_reduction_slowpathd,(.L_x_33 - $_Z6sumOfFPlS_$__internal_trig_reduction_slowpathd)
$_Z6sumOfFPlS_$__internal_trig_reduction_slowpathd:
[--C-:B------:R-:W-:Y:S01]  /*2290*/  SHF.R.U32.HI R14, RZ, 0x14, R13.reuse ;  /* 0x00000014ff0e7819 */ /* 0x100fe2000001160d */
[----:B------:R-:W-:Y:S02]  /*22a0*/  IMAD.MOV.U32 R10, RZ, RZ, R8 ;  /* 0x000000ffff0a7224 */ /* 0x000fe400078e0008 */
[----:B------:R-:W-:Y:S01]  /*22b0*/  IMAD.MOV.U32 R9, RZ, RZ, R13 ;  /* 0x000000ffff097224 */ /* 0x000fe200078e000d */
[----:B------:R-:W-:Y:S01]  /*22c0*/  LOP3.LUT R11, R14, 0x7ff, RZ, 0xc0, !PT ;  /* 0x000007ff0e0b7812 */ /* 0x000fe200078ec0ff */
[----:B------:R-:W-:-:S03]  /*22d0*/  IMAD.MOV.U32 R16, RZ, RZ, RZ ;  /* 0x000000ffff107224 */ /* 0x000fc600078e00ff */
[----:B------:R-:W-:-:S13]  /*22e0*/  ISETP.NE.AND P0, PT, R11, 0x7ff, PT ;  /* 0x000007ff0b00780c */ /* 0x000fda0003f05270 */
[----:B------:R-:W-:Y:S05]  /*22f0*/  @!P0 BRA `(.L_x_25) ;  /* 0x0000000800548947 */ /* 0x000fea0003800000 */
[----:B------:R-:W-:Y:S01]  /*2300*/  VIADD R8, R11, 0xfffffc00 ;  /* 0xfffffc000b087836 */ /* 0x000fe20000000000 */
[----:B------:R-:W-:Y:S01]  /*2310*/  BSSY.RECONVERGENT B2, `(.L_x_26) ;  /* 0x000002f000027945 */ /* 0x000fe20003800200 */
[----:B------:R-:W-:-:S03]  /*2320*/  CS2R R18, SRZ ;  /* 0x0000000000127805 */ /* 0x000fc6000001ff00 */
[----:B------:R-:W-:Y:S02]  /*2330*/  SHF.R.U32.HI R32, RZ, 0x6, R8 ;  /* 0x00000006ff207819 */ /* 0x000fe40000011608 */
[----:B------:R-:W-:Y:S02]  /*2340*/  ISETP.GE.U32.AND P0, PT, R8, 0x80, PT ;  /* 0x000000800800780c */ /* 0x000fe40003f06070 */
[C---:B------:R-:W-:Y:S02]  /*2350*/  IADD3 R11, PT, PT, -R32.reuse, 0x13, RZ ;  /* 0x00000013200b7810 */ /* 0x040fe40007ffe1ff */
[----:B------:R-:W-:Y:S02]  /*2360*/  IADD3 R8, PT, PT, -R32, 0xf, RZ ;  /* 0x0000000f20087810 */ /* 0x000fe40007ffe1ff */
[----:B------:R-:W-:-:S04]  /*2370*/  SEL R11, R11, 0x12, P0 ;  /* 0x000000120b0b7807 */ /* 0x000fc80000000000 */
[----:B------:R-:W-:-:S13]  /*2380*/  ISETP.GE.AND P0, PT, R8, R11, PT ;  /* 0x0000000b0800720c */ /* 0x000fda0003f06270 */
[----:B------:R-:W-:Y:S05]  /*2390*/  @P0 BRA `(.L_x_27) ;  /* 0x0000000000980947 */ /* 0x000fea0003800000 */
[----:B------:R-:W0:Y:S01]  /*23a0*/  LDC.64 R30, c[0x0][0x358] ;  /* 0x0000d600ff1e7b82 */ /* 0x000e220000000a00 */
[C---:B------:R-:W-:Y:S01]  /*23b0*/  SHF.L.U64.HI R16, R10.reuse, 0xb, R9 ;  /* 0x0000000b0a107819 */ /* 0x040fe20000010209 */
[----:B------:R-:W-:Y:S01]  /*23c0*/  BSSY.RECONVERGENT B3, `(.L_x_28) ;  /* 0x0000022000037945 */ /* 0x000fe20003800200 */
[----:B------:R-:W-:Y:S01]  /*23d0*/  IMAD.SHL.U32 R10, R10, 0x800, RZ ;  /* 0x000008000a0a7824 */ /* 0x000fe200078e00ff */
[----:B------:R-:W-:Y:S01]  /*23e0*/  IADD3 R9, PT, PT, RZ, -R32, -R11 ;  /* 0x80000020ff097210 */ /* 0x000fe20007ffe80b */
[----:B------:R-:W-:Y:S01]  /*23f0*/  IMAD.MOV.U32 R15, RZ, RZ, RZ ;  /* 0x000000ffff0f7224 */ /* 0x000fe200078e00ff */
[----:B------:R-:W-:Y:S02]  /*2400*/  CS2R R18, SRZ ;  /* 0x0000000000127805 */ /* 0x000fe4000001ff00 */
[----:B------:R-:W-:-:S07]  /*2410*/  LOP3.LUT R16, R16, 0x80000000, RZ, 0xfc, !PT ;  /* 0x8000000010107812 */ /* 0x000fce00078efcff */
.L_x_29:
[----:B------:R-:W1:Y:S01]  /*2420*/  LDC.64 R32, c[0x4][RZ] ;  /* 0x01000000ff207b82 */ /* 0x000e620000000a00 */
[----:B0-----:R-:W-:Y:S02]  /*2430*/  R2UR UR4, R30 ;  /* 0x000000001e0472ca */ /* 0x001fe400000e0000 */
[----:B------:R-:W-:Y:S01]  /*2440*/  R2UR UR5, R31 ;  /* 0x000000001f0572ca */ /* 0x000fe200000e0000 */
[----:B-1----:R-:W-:-:S12]  /*2450*/  IMAD.WIDE R32, R8, 0x8, R32 ;  /* 0x0000000808207825 */ /* 0x002fd800078e0220 */
[----:B------:R-:W2:Y:S01]  /*2460*/  LDG.E.64.CONSTANT R32, desc[UR4][R32.64] ;  /* 0x0000000420207981 */ /* 0x000ea2000c1e9b00 */
[----:B------:R-:W-:Y:S02]  /*2470*/  IMAD.MOV.U32 R36, RZ, RZ, R18 ;  /* 0x000000ffff247224 */ /* 0x000fe400078e0012 */
[----:B------:R-:W-:Y:S02]  /*2480*/  IMAD.MOV.U32 R37, RZ, RZ, R19 ;  /* 0x000000ffff257224 */ /* 0x000fe400078e0013 */
[----:B------:R-:W-:Y:S02]  /*2490*/  IMAD R34, R15, 0x8, R1 ;  /* 0x000000080f227824 */ /* 0x000fe400078e0201 */
[----:B------:R-:W-:Y:S02]  /*24a0*/  VIADD R9, R9, 0x1 ;  /* 0x0000000109097836 */ /* 0x000fe40000000000 */
[----:B------:R-:W-:Y:S02]  /*24b0*/  VIADD R15, R15, 0x1 ;  /* 0x000000010f0f7836 */ /* 0x000fe40000000000 */
[----:B------:R-:W-:-:S02]  /*24c0*/  VIADD R8, R8, 0x1 ;  /* 0x0000000108087836 */ /* 0x000fc40000000000 */
[----:B--2---:R-:W-:-:S04]  /*24d0*/  IMAD.WIDE.U32 R36, P3, R32, R10, R36 ;  /* 0x0000000a20247225 */ /* 0x004fc80007860024 */
[----:B------:R-:W-:Y:S02]  /*24e0*/  IMAD R18, R32, R16, RZ ;  /* 0x0000001020127224 */ /* 0x000fe400078e02ff */
[C---:B------:R-:W-:Y:S02]  /*24f0*/  IMAD R17, R33.reuse, R10, RZ ;  /* 0x0000000a21117224 */ /* 0x040fe400078e02ff */
[----:B------:R-:W-:Y:S01]  /*2500*/  IMAD.HI.U32 R19, R33, R16, RZ ;  /* 0x0000001021137227 */ /* 0x000fe200078e00ff */
[----:B------:R-:W-:-:S03]  /*2510*/  IADD3 R18, P0, PT, R18, R37, RZ ;  /* 0x0000002512127210 */ /* 0x000fc60007f1e0ff */
[----:B------:R-:W-:Y:S01]  /*2520*/  IMAD R29, R33, R16, RZ ;  /* 0x00000010211d7224 */ /* 0x000fe200078e02ff */
[----:B------:R-:W-:Y:S01]  /*2530*/  IADD3 R37, P1, PT, R17, R18, RZ ;  /* 0x0000001211257210 */ /* 0x000fe20007f3e0ff */
[----:B------:R-:W-:-:S04]  /*2540*/  IMAD.HI.U32 R18, R32, R16, RZ ;  /* 0x0000001020127227 */ /* 0x000fc800078e00ff */
[----:B------:R-:W-:Y:S01]  /*2550*/  IMAD.HI.U32 R17, R33, R10, RZ ;  /* 0x0000000a21117227 */ /* 0x000fe200078e00ff */
[----:B------:R1:W-:Y:S03]  /*2560*/  STL.64 [R34], R36 ;  /* 0x0000002422007387 */ /* 0x0003e60000100a00 */
[----:B------:R-:W-:-:S05]  /*2570*/  IMAD.X R18, RZ, RZ, R18, P3 ;  /* 0x000000ffff127224 */ /* 0x000fca00018e0612 */
[----:B------:R-:W-:-:S04]  /*2580*/  IADD3.X R18, P0, PT, R17, R18, RZ, P0, !PT ;  /* 0x0000001211127210 */ /* 0x000fc8000071e4ff */
[----:B------:R-:W-:Y:S01]  /*2590*/  IADD3.X R18, P1, PT, R29, R18, RZ, P1, !PT ;  /* 0x000000121d127210 */ /* 0x000fe20000f3e4ff */
[----:B------:R-:W-:Y:S01]  /*25a0*/  IMAD.X R19, RZ, RZ, R19, P0 ;  /* 0x000000ffff137224 */ /* 0x000fe200000e0613 */
[----:B------:R-:W-:-:S03]  /*25b0*/  ISETP.NE.AND P0, PT, R9, -0xf, PT ;  /* 0xfffffff10900780c */ /* 0x000fc60003f05270 */
[----:B------:R-:W-:-:S10]  /*25c0*/  IMAD.X R19, RZ, RZ, R19, P1 ;  /* 0x000000ffff137224 */ /* 0x000fd400008e0613 */
[----:B-1----:R-:W-:Y:S05]  /*25d0*/  @P0 BRA `(.L_x_29) ;  /* 0xfffffffc00900947 */ /* 0x002fea000383ffff */
[----:B------:R-:W-:Y:S05]  /*25e0*/  BSYNC.RECONVERGENT B3 ;  /* 0x0000000000037941 */ /* 0x000fea0003800200 */
.L_x_28:
[----:B------:R-:W-:-:S07]  /*25f0*/  IMAD.MOV.U32 R8, RZ, RZ, R11 ;  /* 0x000000ffff087224 */ /* 0x000fce00078e000b */
.L_x_27:
[----:B------:R-:W-:Y:S05]  /*2600*/  BSYNC.RECONVERGENT B2 ;  /* 0x0000000000027941 */ /* 0x000fea0003800200 */
.L_x_26:
[C---:B------:R-:W-:Y:S02]  /*2610*/  LOP3.LUT R9, R14.reuse, 0x7ff, RZ, 0xc0, !PT ;  /* 0x000007ff0e097812 */ /* 0x040fe400078ec0ff */
[----:B------:R-:W-:-:S03]  /*2620*/  LOP3.LUT P0, R29, R14, 0x3f, RZ, 0xc0, !PT ;  /* 0x0000003f0e1d7812 */ /* 0x000fc6000780c0ff */
[----:B------:R-:W-:-:S05]  /*2630*/  VIADD R9, R9, 0xfffffc00 ;  /* 0xfffffc0009097836 */ /* 0x000fca0000000000 */
[----:B------:R-:W-:-:S05]  /*2640*/  SHF.R.U32.HI R9, RZ, 0x6, R9 ;  /* 0x00000006ff097819 */ /* 0x000fca0000011609 */
[----:B------:R-:W-:-:S04]  /*2650*/  IMAD.IADD R8, R9, 0x1, R8 ;  /* 0x0000000109087824 */ /* 0x000fc800078e0208 */
[----:B------:R-:W-:-:S05]  /*2660*/  IMAD.U32 R33, R8, 0x8, R1 ;  /* 0x0000000808217824 */ /* 0x000fca00078e0001 */
[----:B------:R0:W-:Y:S04]  /*2670*/  STL.64 [R33+-0x78], R18 ;  /* 0xffff881221007387 */ /* 0x0001e80000100a00 */
[----:B------:R-:W2:Y:S04]  /*2680*/  @P0 LDL.64 R14, [R1+0x8] ;  /* 0x00000800010e0983 */ /* 0x000ea80000100a00 */
[----:B------:R-:W3:Y:S04]  /*2690*/  LDL.64 R8, [R1+0x10] ;  /* 0x0000100001087983 */ /* 0x000ee80000100a00 */
[----:B------:R-:W4:Y:S01]  /*26a0*/  LDL.64 R10, [R1+0x18] ;  /* 0x00001800010a7983 */ /* 0x000f220000100a00 */
[----:B------:R-:W-:Y:S01]  /*26b0*/  @P0 LOP3.LUT R31, R29, 0x3f, RZ, 0x3c, !PT ;  /* 0x0000003f1d1f0812 */ /* 0x000fe200078e3cff */
[----:B------:R-:W-:Y:S01]  /*26c0*/  BSSY.RECONVERGENT B2, `(.L_x_30) ;  /* 0x0000034000027945 */ /* 0x000fe20003800200 */
[----:B--2---:R-:W-:-:S02]  /*26d0*/  @P0 SHF.R.U64 R30, R14, 0x1, R15 ;  /* 0x000000010e1e0819 */ /* 0x004fc4000000120f */
[----:B0-----:R-:W-:Y:S02]  /*26e0*/  @P0 SHF.R.U32.HI R18, RZ, 0x1, R15 ;  /* 0x00000001ff120819 */ /* 0x001fe4000001160f */
[----:B---3--:R-:W-:Y:S02]  /*26f0*/  @P0 SHF.L.U32 R17, R8, R29, RZ ;  /* 0x0000001d08110219 */ /* 0x008fe400000006ff */
[----:B------:R-:W-:Y:S02]  /*2700*/  @P0 SHF.R.U64 R30, R30, R31, R18 ;  /* 0x0000001f1e1e0219 */ /* 0x000fe40000001212 */
[--C-:B------:R-:W-:Y:S02]  /*2710*/  @P0 SHF.R.U32.HI R14, RZ, 0x1, R9.reuse ;  /* 0x00000001ff0e0819 */ /* 0x100fe40000011609 */
[C-C-:B------:R-:W-:Y:S02]  /*2720*/  @P0 SHF.R.U64 R15, R8.reuse, 0x1, R9.reuse ;  /* 0x00000001080f0819 */ /* 0x140fe40000001209 */
[----:B------:R-:W-:-:S02]  /*2730*/  @P0 SHF.L.U64.HI R16, R8, R29, R9 ;  /* 0x0000001d08100219 */ /* 0x000fc40000010209 */
[----:B------:R-:W-:Y:S02]  /*2740*/  @P0 SHF.R.U32.HI R19, RZ, R31, R18 ;  /* 0x0000001fff130219 */ /* 0x000fe40000011612 */
[----:B------:R-:W-:Y:S02]  /*2750*/  @P0 LOP3.LUT R8, R17, R30, RZ, 0xfc, !PT ;  /* 0x0000001e11080212 */ /* 0x000fe400078efcff */
[----:B----4-:R-:W-:Y:S02]  /*2760*/  @P0 SHF.L.U32 R18, R10, R29, RZ ;  /* 0x0000001d0a120219 */ /* 0x010fe400000006ff */
[--C-:B------:R-:W-:Y:S02]  /*2770*/  @P0 SHF.R.U64 R15, R15, R31, R14.reuse ;  /* 0x0000001f0f0f0219 */ /* 0x100fe4000000120e */
[----:B------:R-:W-:Y:S02]  /*2780*/  @P0 LOP3.LUT R9, R16, R19, RZ, 0xfc, !PT ;  /* 0x0000001310090212 */ /* 0x000fe400078efcff */
[----:B------:R-:W-:Y:S01]  /*2790*/  @P0 SHF.R.U32.HI R16, RZ, R31, R14 ;  /* 0x0000001fff100219 */ /* 0x000fe2000001160e */
[----:B------:R-:W-:Y:S01]  /*27a0*/  IMAD.SHL.U32 R14, R8, 0x4, RZ ;  /* 0x00000004080e7824 */ /* 0x000fe200078e00ff */
[----:B------:R-:W-:-:S02]  /*27b0*/  @P0 SHF.L.U64.HI R29, R10, R29, R11 ;  /* 0x0000001d0a1d0219 */ /* 0x000fc4000001020b */
[----:B------:R-:W-:Y:S02]  /*27c0*/  @P0 LOP3.LUT R10, R18, R15, RZ, 0xfc, !PT ;  /* 0x0000000f120a0212 */ /* 0x000fe400078efcff */
[----:B------:R-:W-:Y:S02]  /*27d0*/  SHF.L.U64.HI R8, R8, 0x2, R9 ;  /* 0x0000000208087819 */ /* 0x000fe40000010209 */
[----:B------:R-:W-:Y:S02]  /*27e0*/  @P0 LOP3.LUT R11, R29, R16, RZ, 0xfc, !PT ;  /* 0x000000101d0b0212 */ /* 0x000fe400078efcff */
[----:B------:R-:W-:Y:S02]  /*27f0*/  SHF.L.W.U32.HI R9, R9, 0x2, R10 ;  /* 0x0000000209097819 */ /* 0x000fe40000010e0a */
[----:B------:R-:W-:Y:S02]  /*2800*/  IADD3 RZ, P0, PT, RZ, -R14, RZ ;  /* 0x8000000effff7210 */ /* 0x000fe40007f1e0ff */
[----:B------:R-:W-:-:S02]  /*2810*/  LOP3.LUT R15, RZ, R8, RZ, 0x33, !PT ;  /* 0x00000008ff0f7212 */ /* 0x000fc400078e33ff */
[----:B------:R-:W-:Y:S02]  /*2820*/  SHF.L.W.U32.HI R16, R10, 0x2, R11 ;  /* 0x000000020a107819 */ /* 0x000fe40000010e0b */
[----:B------:R-:W-:Y:S02]  /*2830*/  LOP3.LUT R10, RZ, R9, RZ, 0x33, !PT ;  /* 0x00000009ff0a7212 */ /* 0x000fe400078e33ff */
[----:B------:R-:W-:Y:S02]  /*2840*/  IADD3.X R15, P0, PT, RZ, R15, RZ, P0, !PT ;  /* 0x0000000fff0f7210 */ /* 0x000fe4000071e4ff */
[----:B------:R-:W-:Y:S02]  /*2850*/  LOP3.LUT R17, RZ, R16, RZ, 0x33, !PT ;  /* 0x00000010ff117212 */ /* 0x000fe400078e33ff */
[----:B------:R-:W-:Y:S02]  /*2860*/  IADD3.X R10, P1, PT, RZ, R10, RZ, P0, !PT ;  /* 0x0000000aff0a7210 */ /* 0x000fe4000073e4ff */
[----:B------:R-:W-:-:S03]  /*2870*/  ISETP.GT.U32.AND P3, PT, R9, -0x1, PT ;  /* 0xffffffff0900780c */ /* 0x000fc60003f64070 */
[----:B------:R-:W-:Y:S01]  /*2880*/  IMAD.X R17, RZ, RZ, R17, P1 ;  /* 0x000000ffff117224 */ /* 0x000fe200008e0611 */
[----:B------:R-:W-:-:S04]  /*2890*/  ISETP.GT.AND.EX P0, PT, R16, -0x1, PT, P3 ;  /* 0xffffffff1000780c */ /* 0x000fc80003f04330 */
[----:B------:R-:W-:Y:S02]  /*28a0*/  SEL R17, R16, R17, P0 ;  /* 0x0000001110117207 */ /* 0x000fe40000000000 */
[----:B------:R-:W-:Y:S02]  /*28b0*/  SEL R18, R9, R10, P0 ;  /* 0x0000000a09127207 */ /* 0x000fe40000000000 */
[----:B------:R-:W-:-:S04]  /*28c0*/  ISETP.NE.U32.AND P1, PT, R17, RZ, PT ;  /* 0x000000ff1100720c */ /* 0x000fc80003f25070 */
[----:B------:R-:W-:Y:S01]  /*28d0*/  SEL R9, R18, R17, !P1 ;  /* 0x0000001112097207 */ /* 0x000fe20004800000 */
[----:B------:R-:W-:-:S05]  /*28e0*/  @!P0 IMAD.MOV R14, RZ, RZ, -R14 ;  /* 0x000000ffff0e8224 */ /* 0x000fca00078e0a0e */
[----:B------:R-:W0:Y:S02]  /*28f0*/  FLO.U32 R9, R9 ;  /* 0x0000000900097300 */ /* 0x000e2400000e0000 */
[C---:B0-----:R-:W-:Y:S02]  /*2900*/  IADD3 R19, PT, PT, -R9.reuse, 0x1f, RZ ;  /* 0x0000001f09137810 */ /* 0x041fe40007ffe1ff */
[----:B------:R-:W-:-:S03]  /*2910*/  IADD3 R10, PT, PT, -R9, 0x3f, RZ ;  /* 0x0000003f090a7810 */ /* 0x000fc60007ffe1ff */
[----:B------:R-:W-:Y:S01]  /*2920*/  @P1 IMAD.MOV R10, RZ, RZ, R19 ;  /* 0x000000ffff0a1224 */ /* 0x000fe200078e0213 */
[----:B------:R-:W-:-:S04]  /*2930*/  SEL R19, R8, R15, P0 ;  /* 0x0000000f08137207 */ /* 0x000fc80000000000 */
[----:B------:R-:W-:-:S13]  /*2940*/  ISETP.NE.AND P1, PT, R10, RZ, PT ;  /* 0x000000ff0a00720c */ /* 0x000fda0003f25270 */
[----:B------:R-:W-:Y:S05]  /*2950*/  @!P1 BRA `(.L_x_31) ;  /* 0x0000000000289947 */ /* 0x000fea0003800000 */
[--C-:B------:R-:W-:Y:S02]  /*2960*/  SHF.R.U64 R14, R14, 0x1, R19.reuse ;  /* 0x000000010e0e7819 */ /* 0x100fe40000001213 */
[C---:B------:R-:W-:Y:S02]  /*2970*/  LOP3.LUT R15, R10.reuse, 0x3f, RZ, 0xc0, !PT ;  /* 0x0000003f0a0f7812 */ /* 0x040fe400078ec0ff */
[----:B------:R-:W-:Y:S02]  /*2980*/  SHF.R.U32.HI R9, RZ, 0x1, R19 ;  /* 0x00000001ff097819 */ /* 0x000fe40000011613 */
[----:B------:R-:W-:Y:S02]  /*2990*/  LOP3.LUT R8, R10, 0x3f, RZ, 0xc, !PT ;  /* 0x0000003f0a087812 */ /* 0x000fe400078e0cff */
[----:B------:R-:W-:Y:S02]  /*29a0*/  SHF.L.U64.HI R17, R18, R15, R17 ;  /* 0x0000000f12117219 */ /* 0x000fe40000010211 */
[----:B------:R-:W-:-:S02]  /*29b0*/  SHF.R.U64 R14, R14, R8, R9 ;  /* 0x000000080e0e7219 */ /* 0x000fc40000001209 */
[----:B------:R-:W-:Y:S02]  /*29c0*/  SHF.L.U32 R15, R18, R15, RZ ;  /* 0x0000000f120f7219 */ /* 0x000fe400000006ff */
[----:B------:R-:W-:Y:S02]  /*29d0*/  SHF.R.U32.HI R8, RZ, R8, R9 ;  /* 0x00000008ff087219 */ /* 0x000fe40000011609 */
[----:B------:R-:W-:Y:S02]  /*29e0*/  LOP3.LUT R18, R15, R14, RZ, 0xfc, !PT ;  /* 0x0000000e0f127212 */ /* 0x000fe400078efcff */
[----:B------:R-:W-:-:S07]  /*29f0*/  LOP3.LUT R17, R17, R8, RZ, 0xfc, !PT ;  /* 0x0000000811117212 */ /* 0x000fce00078efcff */
.L_x_31:
[----:B------:R-:W-:Y:S05]  /*2a00*/  BSYNC.RECONVERGENT B2 ;  /* 0x0000000000027941 */ /* 0x000fea0003800200 */
.L_x_30:
[----:B------:R-:W-:-:S04]  /*2a10*/  IMAD.WIDE.U32 R14, R18, 0x2168c235, RZ ;  /* 0x2168c235120e7825 */ /* 0x000fc800078e00ff */
[----:B------:R-:W-:Y:S01]  /*2a20*/  IMAD.MOV.U32 R8, RZ, RZ, R15 ;  /* 0x000000ffff087224 */ /* 0x000fe200078e000f */
[----:B------:R-:W-:Y:S01]  /*2a30*/  IADD3 RZ, P1, PT, R14, R14, RZ ;  /* 0x0000000e0eff7210 */ /* 0x000fe20007f3e0ff */
[----:B------:R-:W-:Y:S02]  /*2a40*/  IMAD.MOV.U32 R9, RZ, RZ, RZ ;  /* 0x000000ffff097224 */ /* 0x000fe400078e00ff */
[----:B------:R-:W-:-:S04]  /*2a50*/  IMAD.HI.U32 R15, R17, -0x36f0255e, RZ ;  /* 0xc90fdaa2110f7827 */ /* 0x000fc800078e00ff */
[----:B------:R-:W-:-:S04]  /*2a60*/  IMAD.WIDE.U32 R8, R18, -0x36f0255e, R8 ;  /* 0xc90fdaa212087825 */ /* 0x000fc800078e0008 */
[----:B------:R-:W-:-:S04]  /*2a70*/  IMAD.WIDE.U32 R8, P3, R17, 0x2168c235, R8 ;  /* 0x2168c23511087825 */ /* 0x000fc80007860008 */
[----:B------:R-:W-:Y:S01]  /*2a80*/  IMAD R17, R17, -0x36f0255e, RZ ;  /* 0xc90fdaa211117824 */ /* 0x000fe200078e02ff */
[----:B------:R-:W-:Y:S01]  /*2a90*/  IADD3.X RZ, P1, PT, R8, R8, RZ, P1, !PT ;  /* 0x0000000808ff7210 */ /* 0x000fe20000f3e4ff */
[----:B------:R-:W-:-:S03]  /*2aa0*/  IMAD.X R15, RZ, RZ, R15, P3 ;  /* 0x000000ffff0f7224 */ /* 0x000fc600018e060f */
[----:B------:R-:W-:-:S04]  /*2ab0*/  IADD3 R9, P3, PT, R17, R9, RZ ;  /* 0x0000000911097210 */ /* 0x000fc80007f7e0ff */
[C---:B------:R-:W-:Y:S01]  /*2ac0*/  ISETP.GT.U32.AND P4, PT, R9.reuse, RZ, PT ;  /* 0x000000ff0900720c */ /* 0x040fe20003f84070 */
[----:B------:R-:W-:Y:S01]  /*2ad0*/  IMAD.X R15, RZ, RZ, R15, P3 ;  /* 0x000000ffff0f7224 */ /* 0x000fe200018e060f */
[----:B------:R-:W-:-:S04]  /*2ae0*/  IADD3.X R8, P3, PT, R9, R9, RZ, P1, !PT ;  /* 0x0000000909087210 */ /* 0x000fc80000f7e4ff */
[C---:B------:R-:W-:Y:S01]  /*2af0*/  ISETP.GT.AND.EX P1, PT, R15.reuse, RZ, PT, P4 ;  /* 0x000000ff0f00720c */ /* 0x040fe20003f24340 */
[----:B------:R-:W-:-:S03]  /*2b00*/  IMAD.X R14, R15, 0x1, R15, P3 ;  /* 0x000000010f0e7824 */ /* 0x000fc600018e060f */
[----:B------:R-:W-:Y:S02]  /*2b10*/  SEL R8, R8, R9, P1 ;  /* 0x0000000908087207 */ /* 0x000fe40000800000 */
[----:B------:R-:W-:Y:S02]  /*2b20*/  SEL R15, R14, R15, P1 ;  /* 0x0000000f0e0f7207 */ /* 0x000fe40000800000 */
[----:B------:R-:W-:Y:S02]  /*2b30*/  IADD3 R8, P3, PT, R8, 0x1, RZ ;  /* 0x0000000108087810 */ /* 0x000fe40007f7e0ff */
[----:B------:R-:W-:Y:S02]  /*2b40*/  SEL R17, RZ, 0xffffffff, !P1 ;  /* 0xffffffffff117807 */ /* 0x000fe40004800000 */
[----:B------:R-:W-:Y:S01]  /*2b50*/  LOP3.LUT P1, R9, R13, 0x80000000, RZ, 0xc0, !PT ;  /* 0x800000000d097812 */ /* 0x000fe2000782c0ff */
[----:B------:R-:W-:Y:S02]  /*2b60*/  IMAD.X R15, RZ, RZ, R15, P3 ;  /* 0x000000ffff0f7224 */ /* 0x000fe400018e060f */
[----:B------:R-:W-:Y:S01]  /*2b70*/  IMAD.IADD R13, R17, 0x1, -R10 ;  /* 0x00000001110d7824 */ /* 0x000fe200078e0a0a */
[----:B------:R-:W-:-:S02]  /*2b80*/  SHF.R.U32.HI R17, RZ, 0x1e, R11 ;  /* 0x0000001eff117819 */ /* 0x000fc4000001160b */
[----:B------:R-:W-:Y:S02]  /*2b90*/  SHF.R.U64 R8, R8, 0xa, R15 ;  /* 0x0000000a08087819 */ /* 0x000fe4000000120f */
[----:B------:R-:W-:Y:S02]  /*2ba0*/  LEA.HI R16, R16, R17, RZ, 0x1 ;  /* 0x0000001110107211 */ /* 0x000fe400078f08ff */
[----:B------:R-:W-:Y:S02]  /*2bb0*/  IADD3 R8, P3, PT, R8, 0x1, RZ ;  /* 0x0000000108087810 */ /* 0x000fe40007f7e0ff */
[----:B------:R-:W-:Y:S01]  /*2bc0*/  @!P0 LOP3.LUT R9, R9, 0x80000000, RZ, 0x3c, !PT ;  /* 0x8000000009098812 */ /* 0x000fe200078e3cff */
[----:B------:R-:W-:Y:S01]  /*2bd0*/  @P1 IMAD.MOV R16, RZ, RZ, -R16 ;  /* 0x000000ffff101224 */ /* 0x000fe200078e0a10 */
[----:B------:R-:W-:-:S04]  /*2be0*/  LEA.HI.X R15, R15, RZ, RZ, 0x16, P3 ;  /* 0x000000ff0f0f7211 */ /* 0x000fc800018fb4ff */
[--C-:B------:R-:W-:Y:S01]  /*2bf0*/  SHF.R.U64 R10, R8, 0x1, R15.reuse ;  /* 0x00000001080a7819 */ /* 0x100fe2000000120f */
[----:B------:R-:W-:Y:S01]  /*2c00*/  IMAD.SHL.U32 R8, R13, 0x100000, RZ ;  /* 0x001000000d087824 */ /* 0x000fe200078e00ff */
[----:B------:R-:W-:Y:S02]  /*2c10*/  SHF.R.U32.HI R11, RZ, 0x1, R15 ;  /* 0x00000001ff0b7819 */ /* 0x000fe4000001160f */
[----:B------:R-:W-:-:S04]  /*2c20*/  IADD3 R10, P3, P4, RZ, RZ, R10 ;  /* 0x000000ffff0a7210 */ /* 0x000fc80007c7e00a */
[----:B------:R-:W-:-:S04]  /*2c30*/  IADD3.X R8, PT, PT, R8, 0x3fe00000, R11, P3, P4 ;  /* 0x3fe0000008087810 */ /* 0x000fc80001fe840b */
[----:B------:R-:W-:-:S07]  /*2c40*/  LOP3.LUT R9, R8, R9, RZ, 0xfc, !PT ;  /* 0x0000000908097212 */ /* 0x000fce00078efcff */
.L_x_25:
[----:B------:R-:W-:Y:S02]  /*2c50*/  IMAD.MOV.U32 R13, RZ, RZ, 0x0 ;  /* 0x00000000ff0d7424 */ /* 0x000fe400078e00ff */
[----:B------:R-:W-:Y:S02]  /*2c60*/  IMAD.MOV.U32 R29, RZ, RZ, R16 ;  /* 0x000000ffff1d7224 */ /* 0x000fe400078e0010 */
[----:B------:R-:W-:Y:S01]  /*2c70*/  IMAD.MOV.U32 R8, RZ, RZ, R10 ;  /* 0x000000ffff087224 */ /* 0x000fe200078e000a */
[----:B------:R-:W-:Y:S06]  /*2c80*/  RET.REL.NODEC R12 `(_Z6sumOfFPlS_) ;  /* 0xffffffd00cdc7950 */ /* 0x000fec0003c3ffff */
.L_x_32:
[----:B------:R-:W-:-:S00]  /*2c90*/  BRA `(.L_x_32) ;  /* 0xfffffffc00fc7947 */ /* 0x000fc0000383ffff */
[----:B------:R-:W-:-:S00]  /*2ca0*/  NOP ;  /* 0x0000000000007918 */ /* 0x000fc00000000000 */
        /* <DEDUP_REMOVED lines=13> */
.L_x_33:


//--------------------- .nv.global.init           --------------------------
	.section	.nv.global.init,"aw",@progbits
	.align	16
.nv.global.init:
	.type		__cudart_sin_cos_coeffs,@object
	.size		__cudart_sin_cos_coeffs,(__cudart_i2opi_d - __cudart_sin_cos_coeffs)
__cudart_sin_cos_coeffs:
        /*0000*/ 	.byte	0x46, 0xd2, 0xb0, 0x2c, 0xf1, 0xe5, 0x5a, 0xbe, 0x92, 0xe3, 0xac, 0x69, 0xe3, 0x1d, 0xc7, 0x3e
        /*0010*/ 	.byte	0xa1, 0x62, 0xdb, 0x19, 0xa0, 0x01, 0x2a, 0xbf, 0x18, 0x08, 0x11, 0x11, 0x11, 0x11, 0x81, 0x3f
        /*0020*/ 	.byte	0x54, 0x55, 0x55, 0x55, 0x55, 0x55, 0xc5, 0xbf, 0x00, 0x00, 0x00, 0x00, 0x00, 0x00, 0x00, 0x00
        /*0030*/ 	.byte	0x00, 0x00, 0x00, 0x00, 0x00, 0x00, 0x00, 0x00, 0x64, 0x81, 0xfd, 0x20, 0x83, 0xff, 0xa8, 0xbd
        /*0040*/ 	.byte	0x28, 0x85, 0xef, 0xc1, 0xa7, 0xee, 0x21, 0x3e, 0xd9, 0xe6, 0x06, 0x8e, 0x4f, 0x7e, 0x92, 0xbe
        /*0050*/ 	.byte	0xe9, 0xbc, 0xdd, 0x19, 0xa0, 0x01, 0xfa, 0x3e, 0x47, 0x5d, 0xc1, 0x16, 0x6c, 0xc1, 0x56, 0xbf
        /*0060*/ 	.byte	0x51, 0x55, 0x55, 0x55, 0x55, 0x55, 0xa5, 0x3f, 0x00, 0x00, 0x00, 0x00, 0x00, 0x00, 0xe0, 0xbf
        /*0070*/ 	.byte	0x00, 0x00, 0x00, 0x00, 0x00, 0x00, 0xf0, 0x3f, 0x00, 0x00, 0x00, 0x00, 0x00, 0x00, 0x00, 0x00
	.type		__cudart_i2opi_d,@object
	.size		__cudart_i2opi_d,(.L_0 - __cudart_i2opi_d)
__cudart_i2opi_d:
        /* <DEDUP_REMOVED lines=9> */
.L_0:


//--------------------- .nv.shared._Z6sumOfFPlS_  --------------------------
	.section	.nv.shared._Z6sumOfFPlS_,"aw",@nobits
	.sectionflags	@""
	.align	8
.nv.shared._Z6sumOfFPlS_:
	.zero		2048


//--------------------- .nv.shared.reserved.0     --------------------------
	.section	.nv.shared.reserved.0,"aw",@nobits
	.weak		__nv_reservedSMEM_offset_0_alias
	.size		__nv_reservedSMEM_offset_0_alias, 0, 64
	.other		__nv_reservedSMEM_offset_0_alias,@"STO_CUDA_RESERVED_SHARED STV_DEFAULT"
__nv_reservedSMEM_offset_0_alias:
	.zero		0
	.zero		64


//--------------------- .nv.constant0._Z6sumOfFPlS_ --------------------------
	.section	.nv.constant0._Z6sumOfFPlS_,"a",@progbits
	.sectionflags	@""
	.align	4
.nv.constant0._Z6sumOfFPlS_:
	.zero		912


//--------------------- SYMBOLS --------------------------

	.type		.nv.reservedSmem.offset0,@object
	.size		.nv.reservedSmem.offset0,0x4
	.type		.nv.reservedSmem.cap,@object
	.size		.nv.reservedSmem.cap,0x4
